// auto-generated by cutlass_sweep.gemm — config: {"arch": "sm_100", "cluster_m": 4, "cluster_n": 4, "dtype": "e5m2", "dtype_b": "e5m2", "layout": "nt", "stages": 0, "tile_k": 32, "tile_m": 256, "tile_n": 128}
#include "cutlass/cutlass.h"
#include "cutlass/gemm/collective/collective_builder.hpp"
#include "cutlass/gemm/device/gemm_universal_adapter.h"
#include "cutlass/gemm/kernel/gemm_universal.hpp"
#include "cutlass/epilogue/collective/collective_builder.hpp"

using ElemA = cutlass::float_e5m2_t;
using ElemB = cutlass::float_e5m2_t;
using ElemCD = cutlass::float_e5m2_t;
using Acc  = float;
using TileShape    = cute::Shape<cute::_256, cute::_128, cute::_32>;
using ClusterShape = cute::Shape<cute::_4, cute::_4, cute::_1>;

using CollectiveEpilogue = typename cutlass::epilogue::collective::CollectiveBuilder<
    cutlass::arch::Sm100, cutlass::arch::OpClassTensorOp,
    TileShape, ClusterShape,
    cutlass::epilogue::collective::EpilogueTileAuto,
    Acc, Acc,
    ElemCD, cutlass::layout::RowMajor, 128 / cutlass::sizeof_bits<ElemCD>::value,
    ElemCD, cutlass::layout::RowMajor, 128 / cutlass::sizeof_bits<ElemCD>::value,
    cutlass::epilogue::collective::EpilogueScheduleAuto
  >::CollectiveOp;

using CollectiveMainloop = typename cutlass::gemm::collective::CollectiveBuilder<
    cutlass::arch::Sm100, cutlass::arch::OpClassTensorOp,
    ElemA, cutlass::layout::RowMajor, 128 / cutlass::sizeof_bits<ElemA>::value,
    ElemB, cutlass::layout::ColumnMajor, 128 / cutlass::sizeof_bits<ElemB>::value,
    Acc,
    TileShape, ClusterShape,
    cutlass::gemm::collective::StageCountAutoCarveout<static_cast<int>(sizeof(typename CollectiveEpilogue::SharedStorage))>,
    cutlass::gemm::collective::KernelScheduleAuto
  >::CollectiveOp;

using GemmKernel = cutlass::gemm::kernel::GemmUniversal<
    cute::Shape<int,int,int,int>,
    CollectiveMainloop,
    CollectiveEpilogue
>;
using Gemm = cutlass::gemm::device::GemmUniversalAdapter<GemmKernel>;

// Force the device kernel symbol into the cubin without needing a host main.
auto* _anchor = &cutlass::device_kernel<GemmKernel>;


// ===== COMPILED SASS (sm_100a) =====

	.target	sm_100a

	.elftype	@"ET_EXEC"


//--------------------- .note.nv.tkinfo           --------------------------
	.section	.note.nv.tkinfo,"",@"SHT_NOTE"
	.sectionflags	@"SHF_NOTE_NV_TKINFO"
	.tkinfo
        /*0018*/ 	.word	0x00000002
        /*0030*/ 	.string	""
        /*0030*/ 	.string	"ptxas"
        /*0030*/ 	.string	"Cuda compilation tools, release 13.0, V13.0.88"
        /*0030*/ 	.string	"Build cuda_13.0.r13.0/compiler.36424714_0"
        /*0030*/ 	.string	"-arch sm_100a -m 64 "



//--------------------- .note.nv.cuinfo           --------------------------
	.section	.note.nv.cuinfo,"",@"SHT_NOTE"
	.sectionflags	@"SHF_NOTE_NV_CUINFO"
        /*0018*/ 	.short	0x0002
        /*001a*/ 	.short	0x0064
        /*001c*/ 	.short	0x0082
	.zero		2


//--------------------- .nv.info                  --------------------------
	.section	.nv.info,"",@"SHT_CUDA_INFO"
	.align	4


	//----- nvinfo : EIATTR_REGCOUNT
	.align		4
        /*0000*/ 	.byte	0x04, 0x2f
        /*0002*/ 	.short	(.L_19 - .L_18)
	.align		4
.L_18:
        /*0004*/ 	.word	index@(_ZN7cutlass13device_kernelINS_4gemm6kernel13GemmUniversalIN4cute5tupleIJiiiiEEENS1_10collective13CollectiveMmaINS1_35MainloopSm100TmaUmmaWarpSpecializedILi32ELi2ELi4ENS5_IJNS4_1CILi4EEESB_NSA_ILi1EEEEEEEENS5_IJNSA_ILi256EEENSA_ILi128EEENSA_ILi32EEEEEENS_12float_e5m2_tENS5_IJlSC_lEEESJ_SK_NS4_8TiledMMAINS4_8MMA_AtomIJNS4_10MMA_TraitsINS4_25SM100_MMA_F8F6F4_2x1SM_SSEJSJ_SJ_fSF_SG_NS4_17integral_constantINS4_4UMMA5MajorELSR_0EEESS_NSP_INSQ_7ScaleInELST_0EEESU_EEEEEENS4_6LayoutINS5_IJSC_SC_SC_EEENS5_IJNSA_ILi0EEESZ_SZ_EEEEENS5_IJNS4_10UnderscoreES12_S12_EEEEENS4_28SM100_TMA_2SM_LOAD_MULTICASTENS4_14ComposedLayoutINS4_7SwizzleILi1ELi4ELi3EEENS4_18smem_ptr_flag_bitsILi8EEENSX_INS5_IJNSA_ILi8EEESH_EEENS5_IJSH_SC_EEEEEEEvNS4_8identityES15_S1F_vS1G_EENS_8epilogue10collective18CollectiveEpilogueINS1I_23Sm100TmaWarpSpecializedILi2ELi2ELi64ELb0ELb0EEEJNS5_IJSG_SG_SH_EEENS5_IJNSX_ISG_SC_EENSX_INSA_ILi64EEESC_EEEEESJ_SK_SJ_SK_NS1I_6fusion15FusionCallbacksIS1M_NS1S_17LinearCombinationISJ_fSJ_fLNS_15FloatRoundStyleE2EEES1N_S1R_JEEENS4_5SM1004TMEM4LOAD26SM100_TMEM_LOAD_32dp32b64xENS4_13SM90_TMA_LOADENS16_INS17_ILi2ELi4ELi3EEES1A_NSX_INS5_IJS1B_S1P_EEENS5_IJS1P_SC_EEEEEEENS4_39AutoVectorizingCopyWithAssumedAlignmentILi128EEENS4_14SM90_TMA_STOREES27_S29_S29_EEEvvEEEEvNT_6ParamsE)
        /*0008*/ 	.word	0x000000d0


	//----- nvinfo : EIATTR_FRAME_SIZE
	.align		4
.L_19:
        /*000c*/ 	.byte	0x04, 0x11
        /*000e*/ 	.short	(.L_21 - .L_20)
	.align		4
.L_20:
        /*0010*/ 	.word	index@($__internal_2_$__cuda_sm10x_tcgen05_guardrail_trap_unallocated_columns_being_dealloced)
        /*0014*/ 	.word	0x00000000


	//----- nvinfo : EIATTR_FRAME_SIZE
	.align		4
.L_21:
        /*0018*/ 	.byte	0x04, 0x11
        /*001a*/ 	.short	(.L_23 - .L_22)
	.align		4
.L_22:
        /*001c*/ 	.word	index@($__internal_1_$__cuda_sm10x_tcgen05_guardrail_trap_phase_invalid_during_alloc)
        /*0020*/ 	.word	0x00000000


	//----- nvinfo : EIATTR_FRAME_SIZE
	.align		4
.L_23:
        /*0024*/ 	.byte	0x04, 0x11
        /*0026*/ 	.short	(.L_25 - .L_24)
	.align		4
.L_24:
        /*0028*/ 	.word	index@($__internal_0_$__cuda_sm10x_tcgen05_guardrail_trap_col_being_dealloced_not_returned_by_alloc)
        /*002c*/ 	.word	0x00000000


	//----- nvinfo : EIATTR_FRAME_SIZE
	.align		4
.L_25:
        /*0030*/ 	.byte	0x04, 0x11
        /*0032*/ 	.short	(.L_27 - .L_26)
	.align		4
.L_26:
        /*0034*/ 	.word	index@(_ZN7cutlass13device_kernelINS_4gemm6kernel13GemmUniversalIN4cute5tupleIJiiiiEEENS1_10collective13CollectiveMmaINS1_35MainloopSm100TmaUmmaWarpSpecializedILi32ELi2ELi4ENS5_IJNS4_1CILi4EEESB_NSA_ILi1EEEEEEEENS5_IJNSA_ILi256EEENSA_ILi128EEENSA_ILi32EEEEEENS_12float_e5m2_tENS5_IJlSC_lEEESJ_SK_NS4_8TiledMMAINS4_8MMA_AtomIJNS4_10MMA_TraitsINS4_25SM100_MMA_F8F6F4_2x1SM_SSEJSJ_SJ_fSF_SG_NS4_17integral_constantINS4_4UMMA5MajorELSR_0EEESS_NSP_INSQ_7ScaleInELST_0EEESU_EEEEEENS4_6LayoutINS5_IJSC_SC_SC_EEENS5_IJNSA_ILi0EEESZ_SZ_EEEEENS5_IJNS4_10UnderscoreES12_S12_EEEEENS4_28SM100_TMA_2SM_LOAD_MULTICASTENS4_14ComposedLayoutINS4_7SwizzleILi1ELi4ELi3EEENS4_18smem_ptr_flag_bitsILi8EEENSX_INS5_IJNSA_ILi8EEESH_EEENS5_IJSH_SC_EEEEEEEvNS4_8identityES15_S1F_vS1G_EENS_8epilogue10collective18CollectiveEpilogueINS1I_23Sm100TmaWarpSpecializedILi2ELi2ELi64ELb0ELb0EEEJNS5_IJSG_SG_SH_EEENS5_IJNSX_ISG_SC_EENSX_INSA_ILi64EEESC_EEEEESJ_SK_SJ_SK_NS1I_6fusion15FusionCallbacksIS1M_NS1S_17LinearCombinationISJ_fSJ_fLNS_15FloatRoundStyleE2EEES1N_S1R_JEEENS4_5SM1004TMEM4LOAD26SM100_TMEM_LOAD_32dp32b64xENS4_13SM90_TMA_LOADENS16_INS17_ILi2ELi4ELi3EEES1A_NSX_INS5_IJS1B_S1P_EEENS5_IJS1P_SC_EEEEEEENS4_39AutoVectorizingCopyWithAssumedAlignmentILi128EEENS4_14SM90_TMA_STOREES27_S29_S29_EEEvvEEEEvNT_6ParamsE)
        /*0038*/ 	.word	0x00000000


	//----- nvinfo : EIATTR_MIN_STACK_SIZE
	.align		4
.L_27:
        /*003c*/ 	.byte	0x04, 0x12
        /*003e*/ 	.short	(.L_29 - .L_28)
	.align		4
.L_28:
        /*0040*/ 	.word	index@(_ZN7cutlass13device_kernelINS_4gemm6kernel13GemmUniversalIN4cute5tupleIJiiiiEEENS1_10collective13CollectiveMmaINS1_35MainloopSm100TmaUmmaWarpSpecializedILi32ELi2ELi4ENS5_IJNS4_1CILi4EEESB_NSA_ILi1EEEEEEEENS5_IJNSA_ILi256EEENSA_ILi128EEENSA_ILi32EEEEEENS_12float_e5m2_tENS5_IJlSC_lEEESJ_SK_NS4_8TiledMMAINS4_8MMA_AtomIJNS4_10MMA_TraitsINS4_25SM100_MMA_F8F6F4_2x1SM_SSEJSJ_SJ_fSF_SG_NS4_17integral_constantINS4_4UMMA5MajorELSR_0EEESS_NSP_INSQ_7ScaleInELST_0EEESU_EEEEEENS4_6LayoutINS5_IJSC_SC_SC_EEENS5_IJNSA_ILi0EEESZ_SZ_EEEEENS5_IJNS4_10UnderscoreES12_S12_EEEEENS4_28SM100_TMA_2SM_LOAD_MULTICASTENS4_14ComposedLayoutINS4_7SwizzleILi1ELi4ELi3EEENS4_18smem_ptr_flag_bitsILi8EEENSX_INS5_IJNSA_ILi8EEESH_EEENS5_IJSH_SC_EEEEEEEvNS4_8identityES15_S1F_vS1G_EENS_8epilogue10collective18CollectiveEpilogueINS1I_23Sm100TmaWarpSpecializedILi2ELi2ELi64ELb0ELb0EEEJNS5_IJSG_SG_SH_EEENS5_IJNSX_ISG_SC_EENSX_INSA_ILi64EEESC_EEEEESJ_SK_SJ_SK_NS1I_6fusion15FusionCallbacksIS1M_NS1S_17LinearCombinationISJ_fSJ_fLNS_15FloatRoundStyleE2EEES1N_S1R_JEEENS4_5SM1004TMEM4LOAD26SM100_TMEM_LOAD_32dp32b64xENS4_13SM90_TMA_LOADENS16_INS17_ILi2ELi4ELi3EEES1A_NSX_INS5_IJS1B_S1P_EEENS5_IJS1P_SC_EEEEEEENS4_39AutoVectorizingCopyWithAssumedAlignmentILi128EEENS4_14SM90_TMA_STOREES27_S29_S29_EEEvvEEEEvNT_6ParamsE)
        /*0044*/ 	.word	0x00000000
.L_29:


//--------------------- .nv.compat                --------------------------
	.section	.nv.compat,"",@"SHT_CUDA_COMPAT_INFO"
	.align	4
        /*0000*/ 	.byte	0x02, 0x09, 0x01, 0x00, 0x02, 0x02, 0x02, 0x00, 0x02, 0x05, 0x05, 0x00, 0x03, 0x07, 0x01, 0x01
        /*0010*/ 	.byte	0x02, 0x03, 0x01, 0x00, 0x02, 0x06, 0x01, 0x00, 0x04, 0x0b, 0x08, 0x00, 0x09, 0x00, 0x00, 0x00
        /*0020*/ 	.byte	0x00, 0x00, 0x00, 0x00


//--------------------- .nv.info._ZN7cutlass13device_kernelINS_4gemm6kernel13GemmUniversalIN4cute5tupleIJiiiiEEENS1_10collective13CollectiveMmaINS1_35MainloopSm100TmaUmmaWarpSpecializedILi32ELi2ELi4ENS5_IJNS4_1CILi4EEESB_NSA_ILi1EEEEEEEENS5_IJNSA_ILi256EEENSA_ILi128EEENSA_ILi32EEEEEENS_12float_e5m2_tENS5_IJlSC_lEEESJ_SK_NS4_8TiledMMAINS4_8MMA_AtomIJNS4_10MMA_TraitsINS4_25SM100_MMA_F8F6F4_2x1SM_SSEJSJ_SJ_fSF_SG_NS4_17integral_constantINS4_4UMMA5MajorELSR_0EEESS_NSP_INSQ_7ScaleInELST_0EEESU_EEEEEENS4_6LayoutINS5_IJSC_SC_SC_EEENS5_IJNSA_ILi0EEESZ_SZ_EEEEENS5_IJNS4_10UnderscoreES12_S12_EEEEENS4_28SM100_TMA_2SM_LOAD_MULTICASTENS4_14ComposedLayoutINS4_7SwizzleILi1ELi4ELi3EEENS4_18smem_ptr_flag_bitsILi8EEENSX_INS5_IJNSA_ILi8EEESH_EEENS5_IJSH_SC_EEEEEEEvNS4_8identityES15_S1F_vS1G_EENS_8epilogue10collective18CollectiveEpilogueINS1I_23Sm100TmaWarpSpecializedILi2ELi2ELi64ELb0ELb0EEEJNS5_IJSG_SG_SH_EEENS5_IJNSX_ISG_SC_EENSX_INSA_ILi64EEESC_EEEEESJ_SK_SJ_SK_NS1I_6fusion15FusionCallbacksIS1M_NS1S_17LinearCombinationISJ_fSJ_fLNS_15FloatRoundStyleE2EEES1N_S1R_JEEENS4_5SM1004TMEM4LOAD26SM100_TMEM_LOAD_32dp32b64xENS4_13SM90_TMA_LOADENS16_INS17_ILi2ELi4ELi3EEES1A_NSX_INS5_IJS1B_S1P_EEENS5_IJS1P_SC_EEEEEEENS4_39AutoVectorizingCopyWithAssumedAlignmentILi128EEENS4_14SM90_TMA_STOREES27_S29_S29_EEEvvEEEEvNT_6ParamsE --------------------------
	.section	.nv.info._ZN7cutlass13device_kernelINS_4gemm6kernel13GemmUniversalIN4cute5tupleIJiiiiEEENS1_10collective13CollectiveMmaINS1_35MainloopSm100TmaUmmaWarpSpecializedILi32ELi2ELi4ENS5_IJNS4_1CILi4EEESB_NSA_ILi1EEEEEEEENS5_IJNSA_ILi256EEENSA_ILi128EEENSA_ILi32EEEEEENS_12float_e5m2_tENS5_IJlSC_lEEESJ_SK_NS4_8TiledMMAINS4_8MMA_AtomIJNS4_10MMA_TraitsINS4_25SM100_MMA_F8F6F4_2x1SM_SSEJSJ_SJ_fSF_SG_NS4_17integral_constantINS4_4UMMA5MajorELSR_0EEESS_NSP_INSQ_7ScaleInELST_0EEESU_EEEEEENS4_6LayoutINS5_IJSC_SC_SC_EEENS5_IJNSA_ILi0EEESZ_SZ_EEEEENS5_IJNS4_10UnderscoreES12_S12_EEEEENS4_28SM100_TMA_2SM_LOAD_MULTICASTENS4_14ComposedLayoutINS4_7SwizzleILi1ELi4ELi3EEENS4_18smem_ptr_flag_bitsILi8EEENSX_INS5_IJNSA_ILi8EEESH_EEENS5_IJSH_SC_EEEEEEEvNS4_8identityES15_S1F_vS1G_EENS_8epilogue10collective18CollectiveEpilogueINS1I_23Sm100TmaWarpSpecializedILi2ELi2ELi64ELb0ELb0EEEJNS5_IJSG_SG_SH_EEENS5_IJNSX_ISG_SC_EENSX_INSA_ILi64EEESC_EEEEESJ_SK_SJ_SK_NS1I_6fusion15FusionCallbacksIS1M_NS1S_17LinearCombinationISJ_fSJ_fLNS_15FloatRoundStyleE2EEES1N_S1R_JEEENS4_5SM1004TMEM4LOAD26SM100_TMEM_LOAD_32dp32b64xENS4_13SM90_TMA_LOADENS16_INS17_ILi2ELi4ELi3EEES1A_NSX_INS5_IJS1B_S1P_EEENS5_IJS1P_SC_EEEEEEENS4_39AutoVectorizingCopyWithAssumedAlignmentILi128EEENS4_14SM90_TMA_STOREES27_S29_S29_EEEvvEEEEvNT_6ParamsE,"",@"SHT_CUDA_INFO"
	.sectionflags	@""
	.align	4


	//----- nvinfo : EIATTR_CUDA_API_VERSION
	.align		4
        /*0000*/ 	.byte	0x04, 0x37
        /*0002*/ 	.short	(.L_31 - .L_30)
.L_30:
        /*0004*/ 	.word	0x00000082


	//----- nvinfo : EIATTR_KPARAM_INFO
	.align		4
.L_31:
        /*0008*/ 	.byte	0x04, 0x17
        /*000a*/ 	.short	(.L_33 - .L_32)
.L_32:
        /*000c*/ 	.word	0x00000000
        /*0010*/ 	.short	0x0000
        /*0012*/ 	.short	0x0000
        /*0014*/ 	.byte	0x00, 0xf0, 0x01, 0x20


	//----- nvinfo : EIATTR_AT_ENTRY_FRAGMENTS
	.align		4
.L_33:
        /*0018*/ 	.byte	0x04, 0x4f
        /*001a*/ 	.short	(.L_35 - .L_34)


	//   ....[0]....
.L_34:
        /*001c*/ 	.word	0x00000007


	//----- nvinfo : EIATTR_RESERVED_SMEM_USED
	.align		4
.L_35:
        /*0020*/ 	.byte	0x01, 0x41
	.zero		2


	//----- nvinfo : EIATTR_SPARSE_MMA_MASK
	.align		4
        /*0024*/ 	.byte	0x03, 0x50
        /*0026*/ 	.short	0x0000


	//----- nvinfo : EIATTR_TCGEN05_2CTA_USED
	.align		4
        /*0028*/ 	.byte	0x01, 0x52
	.zero		2


	//----- nvinfo : EIATTR_MAXREG_COUNT
	.align		4
        /*002c*/ 	.byte	0x03, 0x1b
        /*002e*/ 	.short	0x00ff


	//----- nvinfo : EIATTR_NUM_BARRIERS
	.align		4
        /*0030*/ 	.byte	0x02, 0x4c
        /*0032*/ 	.byte	0x07
	.zero		1


	//----- nvinfo : EIATTR_EXTERNS
	.align		4
        /*0034*/ 	.byte	0x04, 0x0f
        /*0036*/ 	.short	(.L_37 - .L_36)


	//   ....[0]....
	.align		4
.L_36:
        /*0038*/ 	.word	index@(__assertfail)


	//----- nvinfo : EIATTR_MERCURY_ISA_VERSION
	.align		4
.L_37:
        /*003c*/ 	.byte	0x03, 0x5f
        /*003e*/ 	.short	0x0101


	//----- nvinfo : EIATTR_INT_WARP_WIDE_INSTR_OFFSETS
	.align		4
        /*0040*/ 	.byte	0x04, 0x31
        /*0042*/ 	.short	(.L_39 - .L_38)


	//   ....[0]....
.L_38:
        /*0044*/ 	.word	0x000010d0


	//   ....[1]....
        /*0048*/ 	.word	0x00001170


	//   ....[2]....
        /*004c*/ 	.word	0x00005720


	//   ....[3]....
        /*0050*/ 	.word	0x00005740


	//   ....[4]....
        /*0054*/ 	.word	0x00005770


	//   ....[5]....
        /*0058*/ 	.word	0x000062a0


	//   ....[6]....
        /*005c*/ 	.word	0x00006310


	//   ....[7]....
        /*0060*/ 	.word	0x000063e0


	//   ....[8]....
        /*0064*/ 	.word	0x00006490


	//----- nvinfo : EIATTR_COOP_GROUP_MASK_REGIDS
	.align		4
.L_39:
        /*0068*/ 	.byte	0x04, 0x29
        /*006a*/ 	.short	(.L_41 - .L_40)


	//   ....[0]....
.L_40:
        /*006c*/ 	.word	0xffffffff


	//   ....[1]....
        /*0070*/ 	.word	0xffffffff


	//   ....[2]....
        /*0074*/ 	.word	0xffffffff


	//   ....[3]....
        /*0078*/ 	.word	0xffffffff


	//   ....[4]....
        /*007c*/ 	.word	0xffffffff


	//   ....[5]....
        /*0080*/ 	.word	0xffffffff


	//   ....[6]....
        /*0084*/ 	.word	0xffffffff


	//   ....[7]....
        /*0088*/ 	.word	0xffffffff


	//   ....[8]....
        /*008c*/ 	.word	0xffffffff


	//   ....[9]....
        /*0090*/ 	.word	0xffffffff


	//   ....[10]....
        /*0094*/ 	.word	0xffffffff


	//   ....[11]....
        /*0098*/ 	.word	0xffffffff


	//   ....[12]....
        /*009c*/ 	.word	0xffffffff


	//   ....[13]....
        /*00a0*/ 	.word	0xffffffff


	//----- nvinfo : EIATTR_COOP_GROUP_INSTR_OFFSETS
	.align		4
.L_41:
        /*00a4*/ 	.byte	0x04, 0x28
        /*00a6*/ 	.short	(.L_43 - .L_42)


	//   ....[0]....
.L_42:
        /*00a8*/ 	.word	0x000000b0


	//   ....[1]....
        /*00ac*/ 	.word	0x00000510


	//   ....[2]....
        /*00b0*/ 	.word	0x00000a80


	//   ....[3]....
        /*00b4*/ 	.word	0x00000bd0


	//   ....[4]....
        /*00b8*/ 	.word	0x00000cc0


	//   ....[5]....
        /*00bc*/ 	.word	0x00000e20


	//   ....[6]....
        /*00c0*/ 	.word	0x00000fb0


	//   ....[7]....
        /*00c4*/ 	.word	0x000011f0


	//   ....[8]....
        /*00c8*/ 	.word	0x000027f0


	//   ....[9]....
        /*00cc*/ 	.word	0x00004650


	//   ....[10]....
        /*00d0*/ 	.word	0x00004b20


	//   ....[11]....
        /*00d4*/ 	.word	0x00004b50


	//   ....[12]....
        /*00d8*/ 	.word	0x00005620


	//   ....[13]....
        /*00dc*/ 	.word	0x00005830


	//----- nvinfo : EIATTR_VRC_CTA_INIT_COUNT
	.align		4
.L_43:
        /*00e0*/ 	.byte	0x02, 0x4a
        /*00e2*/ 	.byte	0x80
	.zero		1


	//----- nvinfo : EIATTR_SYSCALL_OFFSETS
	.align		4
        /*00e4*/ 	.byte	0x04, 0x46
        /*00e6*/ 	.short	(.L_45 - .L_44)


	//   ....[0]....
.L_44:
        /*00e8*/ 	.word	0x00007090


	//   ....[1]....
        /*00ec*/ 	.word	0x000071d0


	//   ....[2]....
        /*00f0*/ 	.word	0x00007a20


	//   ....[3]....
        /*00f4*/ 	.word	0x00009030


	//----- nvinfo : EIATTR_MBARRIER_INSTR_OFFSETS
	.align		4
.L_45:
        /*00f8*/ 	.byte	0x04, 0x39
        /*00fa*/ 	.short	(.L_47 - .L_46)


	//   ....[0]....
.L_46:
        /*00fc*/ 	.word	0x00000660
        /*0100*/ 	.word	0x000000ff
        /*0104*/ 	.word	0x00000000
        /*0108*/ 	.short	0x0100
        /*010a*/ 	.byte	0x04
	.zero		1


	//   ....[1]....
        /*010c*/ 	.word	0x00000670
        /*0110*/ 	.word	0x000000ff
        /*0114*/ 	.word	0x00000100
        /*0118*/ 	.short	0x0100
        /*011a*/ 	.byte	0x04
	.zero		1


	//   ....[2]....
        /*011c*/ 	.word	0x00000680
        /*0120*/ 	.word	0x000000ff
        /*0124*/ 	.word	0x00000008
        /*0128*/ 	.short	0x0100
        /*012a*/ 	.byte	0x04
	.zero		1


	//   ....[3]....
        /*012c*/ 	.word	0x00000690
        /*0130*/ 	.word	0x000000ff
        /*0134*/ 	.word	0x00000108
        /*0138*/ 	.short	0x0100
        /*013a*/ 	.byte	0x04
	.zero		1


	//   ....[4]....
        /*013c*/ 	.word	0x000006a0
        /*0140*/ 	.word	0x000000ff
        /*0144*/ 	.word	0x00000010
        /*0148*/ 	.short	0x0100
        /*014a*/ 	.byte	0x04
	.zero		1


	//   ....[5]....
        /*014c*/ 	.word	0x000006b0
        /*0150*/ 	.word	0x000000ff
        /*0154*/ 	.word	0x00000110
        /*0158*/ 	.short	0x0100
        /*015a*/ 	.byte	0x04
	.zero		1


	//   ....[6]....
        /*015c*/ 	.word	0x000006c0
        /*0160*/ 	.word	0x000000ff
        /*0164*/ 	.word	0x00000018
        /*0168*/ 	.short	0x0100
        /*016a*/ 	.byte	0x04
	.zero		1


	//   ....[7]....
        /*016c*/ 	.word	0x000006d0
        /*0170*/ 	.word	0x000000ff
        /*0174*/ 	.word	0x00000118
        /*0178*/ 	.short	0x0100
        /*017a*/ 	.byte	0x04
	.zero		1


	//   ....[8]....
        /*017c*/ 	.word	0x000006e0
        /*0180*/ 	.word	0x000000ff
        /*0184*/ 	.word	0x00000020
        /*0188*/ 	.short	0x0100
        /*018a*/ 	.byte	0x04
	.zero		1


	//   ....[9]....
        /*018c*/ 	.word	0x000006f0
        /*0190*/ 	.word	0x000000ff
        /*0194*/ 	.word	0x00000120
        /*0198*/ 	.short	0x0100
        /*019a*/ 	.byte	0x04
	.zero		1


	//   ....[10]....
        /*019c*/ 	.word	0x00000700
        /*01a0*/ 	.word	0x000000ff
        /*01a4*/ 	.word	0x00000028
        /*01a8*/ 	.short	0x0100
        /*01aa*/ 	.byte	0x04
	.zero		1


	//   ....[11]....
        /*01ac*/ 	.word	0x00000710
        /*01b0*/ 	.word	0x000000ff
        /*01b4*/ 	.word	0x00000128
        /*01b8*/ 	.short	0x0100
        /*01ba*/ 	.byte	0x04
	.zero		1


	//   ....[12]....
        /*01bc*/ 	.word	0x00000720
        /*01c0*/ 	.word	0x000000ff
        /*01c4*/ 	.word	0x00000030
        /*01c8*/ 	.short	0x0100
        /*01ca*/ 	.byte	0x04
	.zero		1


	//   ....[13]....
        /*01cc*/ 	.word	0x00000730
        /*01d0*/ 	.word	0x000000ff
        /*01d4*/ 	.word	0x00000130
        /*01d8*/ 	.short	0x0100
        /*01da*/ 	.byte	0x04
	.zero		1


	//   ....[14]....
        /*01dc*/ 	.word	0x00000740
        /*01e0*/ 	.word	0x000000ff
        /*01e4*/ 	.word	0x00000038
        /*01e8*/ 	.short	0x0100
        /*01ea*/ 	.byte	0x04
	.zero		1


	//   ....[15]....
        /*01ec*/ 	.word	0x00000750
        /*01f0*/ 	.word	0x000000ff
        /*01f4*/ 	.word	0x00000138
        /*01f8*/ 	.short	0x0100
        /*01fa*/ 	.byte	0x04
	.zero		1


	//   ....[16]....
        /*01fc*/ 	.word	0x00000760
        /*0200*/ 	.word	0x000000ff
        /*0204*/ 	.word	0x00000040
        /*0208*/ 	.short	0x0100
        /*020a*/ 	.byte	0x04
	.zero		1


	//   ....[17]....
        /*020c*/ 	.word	0x00000770
        /*0210*/ 	.word	0x000000ff
        /*0214*/ 	.word	0x00000140
        /*0218*/ 	.short	0x0100
        /*021a*/ 	.byte	0x04
	.zero		1


	//   ....[18]....
        /*021c*/ 	.word	0x00000780
        /*0220*/ 	.word	0x000000ff
        /*0224*/ 	.word	0x00000048
        /*0228*/ 	.short	0x0100
        /*022a*/ 	.byte	0x04
	.zero		1


	//   ....[19]....
        /*022c*/ 	.word	0x00000790
        /*0230*/ 	.word	0x000000ff
        /*0234*/ 	.word	0x00000148
        /*0238*/ 	.short	0x0100
        /*023a*/ 	.byte	0x04
	.zero		1


	//   ....[20]....
        /*023c*/ 	.word	0x000007a0
        /*0240*/ 	.word	0x000000ff
        /*0244*/ 	.word	0x00000050
        /*0248*/ 	.short	0x0100
        /*024a*/ 	.byte	0x04
	.zero		1


	//   ....[21]....
        /*024c*/ 	.word	0x000007b0
        /*0250*/ 	.word	0x000000ff
        /*0254*/ 	.word	0x00000150
        /*0258*/ 	.short	0x0100
        /*025a*/ 	.byte	0x04
	.zero		1


	//   ....[22]....
        /*025c*/ 	.word	0x000007c0
        /*0260*/ 	.word	0x000000ff
        /*0264*/ 	.word	0x00000058
        /*0268*/ 	.short	0x0100
        /*026a*/ 	.byte	0x04
	.zero		1


	//   ....[23]....
        /*026c*/ 	.word	0x000007d0
        /*0270*/ 	.word	0x000000ff
        /*0274*/ 	.word	0x00000158
        /*0278*/ 	.short	0x0100
        /*027a*/ 	.byte	0x04
	.zero		1


	//   ....[24]....
        /*027c*/ 	.word	0x000007e0
        /*0280*/ 	.word	0x000000ff
        /*0284*/ 	.word	0x00000060
        /*0288*/ 	.short	0x0100
        /*028a*/ 	.byte	0x04
	.zero		1


	//   ....[25]....
        /*028c*/ 	.word	0x000007f0
        /*0290*/ 	.word	0x000000ff
        /*0294*/ 	.word	0x00000160
        /*0298*/ 	.short	0x0100
        /*029a*/ 	.byte	0x04
	.zero		1


	//   ....[26]....
        /*029c*/ 	.word	0x00000800
        /*02a0*/ 	.word	0x000000ff
        /*02a4*/ 	.word	0x00000068
        /*02a8*/ 	.short	0x0100
        /*02aa*/ 	.byte	0x04
	.zero		1


	//   ....[27]....
        /*02ac*/ 	.word	0x00000810
        /*02b0*/ 	.word	0x000000ff
        /*02b4*/ 	.word	0x00000168
        /*02b8*/ 	.short	0x0100
        /*02ba*/ 	.byte	0x04
	.zero		1


	//   ....[28]....
        /*02bc*/ 	.word	0x00000820
        /*02c0*/ 	.word	0x000000ff
        /*02c4*/ 	.word	0x00000070
        /*02c8*/ 	.short	0x0100
        /*02ca*/ 	.byte	0x04
	.zero		1


	//   ....[29]....
        /*02cc*/ 	.word	0x00000830
        /*02d0*/ 	.word	0x000000ff
        /*02d4*/ 	.word	0x00000170
        /*02d8*/ 	.short	0x0100
        /*02da*/ 	.byte	0x04
	.zero		1


	//   ....[30]....
        /*02dc*/ 	.word	0x00000840
        /*02e0*/ 	.word	0x000000ff
        /*02e4*/ 	.word	0x00000078
        /*02e8*/ 	.short	0x0100
        /*02ea*/ 	.byte	0x04
	.zero		1


	//   ....[31]....
        /*02ec*/ 	.word	0x00000850
        /*02f0*/ 	.word	0x000000ff
        /*02f4*/ 	.word	0x00000178
        /*02f8*/ 	.short	0x0100
        /*02fa*/ 	.byte	0x04
	.zero		1


	//   ....[32]....
        /*02fc*/ 	.word	0x00000860
        /*0300*/ 	.word	0x000000ff
        /*0304*/ 	.word	0x00000080
        /*0308*/ 	.short	0x0100
        /*030a*/ 	.byte	0x04
	.zero		1


	//   ....[33]....
        /*030c*/ 	.word	0x00000870
        /*0310*/ 	.word	0x000000ff
        /*0314*/ 	.word	0x00000180
        /*0318*/ 	.short	0x0100
        /*031a*/ 	.byte	0x04
	.zero		1


	//   ....[34]....
        /*031c*/ 	.word	0x00000880
        /*0320*/ 	.word	0x000000ff
        /*0324*/ 	.word	0x00000088
        /*0328*/ 	.short	0x0100
        /*032a*/ 	.byte	0x04
	.zero		1


	//   ....[35]....
        /*032c*/ 	.word	0x00000890
        /*0330*/ 	.word	0x000000ff
        /*0334*/ 	.word	0x00000188
        /*0338*/ 	.short	0x0100
        /*033a*/ 	.byte	0x04
	.zero		1


	//   ....[36]....
        /*033c*/ 	.word	0x000008a0
        /*0340*/ 	.word	0x000000ff
        /*0344*/ 	.word	0x00000090
        /*0348*/ 	.short	0x0100
        /*034a*/ 	.byte	0x04
	.zero		1


	//   ....[37]....
        /*034c*/ 	.word	0x000008b0
        /*0350*/ 	.word	0x000000ff
        /*0354*/ 	.word	0x00000190
        /*0358*/ 	.short	0x0100
        /*035a*/ 	.byte	0x04
	.zero		1


	//   ....[38]....
        /*035c*/ 	.word	0x000008c0
        /*0360*/ 	.word	0x000000ff
        /*0364*/ 	.word	0x00000098
        /*0368*/ 	.short	0x0100
        /*036a*/ 	.byte	0x04
	.zero		1


	//   ....[39]....
        /*036c*/ 	.word	0x000008d0
        /*0370*/ 	.word	0x000000ff
        /*0374*/ 	.word	0x00000198
        /*0378*/ 	.short	0x0100
        /*037a*/ 	.byte	0x04
	.zero		1


	//   ....[40]....
        /*037c*/ 	.word	0x000008e0
        /*0380*/ 	.word	0x000000ff
        /*0384*/ 	.word	0x000000a0
        /*0388*/ 	.short	0x0100
        /*038a*/ 	.byte	0x04
	.zero		1


	//   ....[41]....
        /*038c*/ 	.word	0x000008f0
        /*0390*/ 	.word	0x000000ff
        /*0394*/ 	.word	0x000001a0
        /*0398*/ 	.short	0x0100
        /*039a*/ 	.byte	0x04
	.zero		1


	//   ....[42]....
        /*039c*/ 	.word	0x00000900
        /*03a0*/ 	.word	0x000000ff
        /*03a4*/ 	.word	0x000000a8
        /*03a8*/ 	.short	0x0100
        /*03aa*/ 	.byte	0x04
	.zero		1


	//   ....[43]....
        /*03ac*/ 	.word	0x00000910
        /*03b0*/ 	.word	0x000000ff
        /*03b4*/ 	.word	0x000001a8
        /*03b8*/ 	.short	0x0100
        /*03ba*/ 	.byte	0x04
	.zero		1


	//   ....[44]....
        /*03bc*/ 	.word	0x00000920
        /*03c0*/ 	.word	0x000000ff
        /*03c4*/ 	.word	0x000000b0
        /*03c8*/ 	.short	0x0100
        /*03ca*/ 	.byte	0x04
	.zero		1


	//   ....[45]....
        /*03cc*/ 	.word	0x00000930
        /*03d0*/ 	.word	0x000000ff
        /*03d4*/ 	.word	0x000001b0
        /*03d8*/ 	.short	0x0100
        /*03da*/ 	.byte	0x04
	.zero		1


	//   ....[46]....
        /*03dc*/ 	.word	0x00000940
        /*03e0*/ 	.word	0x000000ff
        /*03e4*/ 	.word	0x000000b8
        /*03e8*/ 	.short	0x0100
        /*03ea*/ 	.byte	0x04
	.zero		1


	//   ....[47]....
        /*03ec*/ 	.word	0x00000950
        /*03f0*/ 	.word	0x000000ff
        /*03f4*/ 	.word	0x000001b8
        /*03f8*/ 	.short	0x0100
        /*03fa*/ 	.byte	0x04
	.zero		1


	//   ....[48]....
        /*03fc*/ 	.word	0x00000960
        /*0400*/ 	.word	0x000000ff
        /*0404*/ 	.word	0x000000c0
        /*0408*/ 	.short	0x0100
        /*040a*/ 	.byte	0x04
	.zero		1


	//   ....[49]....
        /*040c*/ 	.word	0x00000970
        /*0410*/ 	.word	0x000000ff
        /*0414*/ 	.word	0x000001c0
        /*0418*/ 	.short	0x0100
        /*041a*/ 	.byte	0x04
	.zero		1


	//   ....[50]....
        /*041c*/ 	.word	0x00000980
        /*0420*/ 	.word	0x000000ff
        /*0424*/ 	.word	0x000000c8
        /*0428*/ 	.short	0x0100
        /*042a*/ 	.byte	0x04
	.zero		1


	//   ....[51]....
        /*042c*/ 	.word	0x00000990
        /*0430*/ 	.word	0x000000ff
        /*0434*/ 	.word	0x000001c8
        /*0438*/ 	.short	0x0100
        /*043a*/ 	.byte	0x04
	.zero		1


	//   ....[52]....
        /*043c*/ 	.word	0x000009a0
        /*0440*/ 	.word	0x000000ff
        /*0444*/ 	.word	0x000000d0
        /*0448*/ 	.short	0x0100
        /*044a*/ 	.byte	0x04
	.zero		1


	//   ....[53]....
        /*044c*/ 	.word	0x000009b0
        /*0450*/ 	.word	0x000000ff
        /*0454*/ 	.word	0x000001d0
        /*0458*/ 	.short	0x0100
        /*045a*/ 	.byte	0x04
	.zero		1


	//   ....[54]....
        /*045c*/ 	.word	0x000009c0
        /*0460*/ 	.word	0x000000ff
        /*0464*/ 	.word	0x000000d8
        /*0468*/ 	.short	0x0100
        /*046a*/ 	.byte	0x04
	.zero		1


	//   ....[55]....
        /*046c*/ 	.word	0x000009d0
        /*0470*/ 	.word	0x000000ff
        /*0474*/ 	.word	0x000001d8
        /*0478*/ 	.short	0x0100
        /*047a*/ 	.byte	0x04
	.zero		1


	//   ....[56]....
        /*047c*/ 	.word	0x000009e0
        /*0480*/ 	.word	0x000000ff
        /*0484*/ 	.word	0x000000e0
        /*0488*/ 	.short	0x0100
        /*048a*/ 	.byte	0x04
	.zero		1


	//   ....[57]....
        /*048c*/ 	.word	0x000009f0
        /*0490*/ 	.word	0x000000ff
        /*0494*/ 	.word	0x000001e0
        /*0498*/ 	.short	0x0100
        /*049a*/ 	.byte	0x04
	.zero		1


	//   ....[58]....
        /*049c*/ 	.word	0x00000a00
        /*04a0*/ 	.word	0x000000ff
        /*04a4*/ 	.word	0x000000e8
        /*04a8*/ 	.short	0x0100
        /*04aa*/ 	.byte	0x04
	.zero		1


	//   ....[59]....
        /*04ac*/ 	.word	0x00000a10
        /*04b0*/ 	.word	0x000000ff
        /*04b4*/ 	.word	0x000001e8
        /*04b8*/ 	.short	0x0100
        /*04ba*/ 	.byte	0x04
	.zero		1


	//   ....[60]....
        /*04bc*/ 	.word	0x00000a20
        /*04c0*/ 	.word	0x000000ff
        /*04c4*/ 	.word	0x000000f0
        /*04c8*/ 	.short	0x0100
        /*04ca*/ 	.byte	0x04
	.zero		1


	//   ....[61]....
        /*04cc*/ 	.word	0x00000a30
        /*04d0*/ 	.word	0x000000ff
        /*04d4*/ 	.word	0x000001f0
        /*04d8*/ 	.short	0x0100
        /*04da*/ 	.byte	0x04
	.zero		1


	//   ....[62]....
        /*04dc*/ 	.word	0x00000a40
        /*04e0*/ 	.word	0x000000ff
        /*04e4*/ 	.word	0x000000f8
        /*04e8*/ 	.short	0x0100
        /*04ea*/ 	.byte	0x04
	.zero		1


	//   ....[63]....
        /*04ec*/ 	.word	0x00000a50
        /*04f0*/ 	.word	0x000000ff
        /*04f4*/ 	.word	0x000001f8
        /*04f8*/ 	.short	0x0100
        /*04fa*/ 	.byte	0x04
	.zero		1


	//   ....[64]....
        /*04fc*/ 	.word	0x00000b80
        /*0500*/ 	.word	0x000000ff
        /*0504*/ 	.word	0x00000200
        /*0508*/ 	.short	0x0100
        /*050a*/ 	.byte	0x04
	.zero		1


	//   ....[65]....
        /*050c*/ 	.word	0x00000b90
        /*0510*/ 	.word	0x000000ff
        /*0514*/ 	.word	0x00000210
        /*0518*/ 	.short	0x0100
        /*051a*/ 	.byte	0x04
	.zero		1


	//   ....[66]....
        /*051c*/ 	.word	0x00000ba0
        /*0520*/ 	.word	0x000000ff
        /*0524*/ 	.word	0x00000208
        /*0528*/ 	.short	0x0100
        /*052a*/ 	.byte	0x04
	.zero		1


	//   ....[67]....
        /*052c*/ 	.word	0x00000bb0
        /*0530*/ 	.word	0x000000ff
        /*0534*/ 	.word	0x00000218
        /*0538*/ 	.short	0x0100
        /*053a*/ 	.byte	0x04
	.zero		1


	//   ....[68]....
        /*053c*/ 	.word	0x00000c90
        /*0540*/ 	.word	0x000000ff
        /*0544*/ 	.word	0x00000220
        /*0548*/ 	.short	0x0100
        /*054a*/ 	.byte	0x06
	.zero		1


	//   ....[69]....
        /*054c*/ 	.word	0x00000ca0
        /*0550*/ 	.word	0x000000ff
        /*0554*/ 	.word	0x00000228
        /*0558*/ 	.short	0x0100
        /*055a*/ 	.byte	0x06
	.zero		1


	//   ....[70]....
        /*055c*/ 	.word	0x00000dd0
        /*0560*/ 	.word	0x000000ff
        /*0564*/ 	.word	0x00000230
        /*0568*/ 	.short	0x0100
        /*056a*/ 	.byte	0x06
	.zero		1


	//   ....[71]....
        /*056c*/ 	.word	0x00000de0
        /*0570*/ 	.word	0x000000ff
        /*0574*/ 	.word	0x00000240
        /*0578*/ 	.short	0x0100
        /*057a*/ 	.byte	0x06
	.zero		1


	//   ....[72]....
        /*057c*/ 	.word	0x00000df0
        /*0580*/ 	.word	0x000000ff
        /*0584*/ 	.word	0x00000238
        /*0588*/ 	.short	0x0100
        /*058a*/ 	.byte	0x06
	.zero		1


	//   ....[73]....
        /*058c*/ 	.word	0x00000e00
        /*0590*/ 	.word	0x000000ff
        /*0594*/ 	.word	0x00000248
        /*0598*/ 	.short	0x0100
        /*059a*/ 	.byte	0x06
	.zero		1


	//   ....[74]....
        /*059c*/ 	.word	0x00000f20
        /*05a0*/ 	.word	0x000000ff
        /*05a4*/ 	.word	0x00000250
        /*05a8*/ 	.short	0x0100
        /*05aa*/ 	.byte	0x04
	.zero		1


	//   ....[75]....
        /*05ac*/ 	.word	0x00000f30
        /*05b0*/ 	.word	0x000000ff
        /*05b4*/ 	.word	0x00000270
        /*05b8*/ 	.short	0x0100
        /*05ba*/ 	.byte	0x04
	.zero		1


	//   ....[76]....
        /*05bc*/ 	.word	0x00000f40
        /*05c0*/ 	.word	0x000000ff
        /*05c4*/ 	.word	0x00000258
        /*05c8*/ 	.short	0x0100
        /*05ca*/ 	.byte	0x04
	.zero		1


	//   ....[77]....
        /*05cc*/ 	.word	0x00000f50
        /*05d0*/ 	.word	0x000000ff
        /*05d4*/ 	.word	0x00000278
        /*05d8*/ 	.short	0x0100
        /*05da*/ 	.byte	0x04
	.zero		1


	//   ....[78]....
        /*05dc*/ 	.word	0x00000f60
        /*05e0*/ 	.word	0x000000ff
        /*05e4*/ 	.word	0x00000260
        /*05e8*/ 	.short	0x0100
        /*05ea*/ 	.byte	0x04
	.zero		1


	//   ....[79]....
        /*05ec*/ 	.word	0x00000f70
        /*05f0*/ 	.word	0x000000ff
        /*05f4*/ 	.word	0x00000280
        /*05f8*/ 	.short	0x0100
        /*05fa*/ 	.byte	0x04
	.zero		1


	//   ....[80]....
        /*05fc*/ 	.word	0x00000f80
        /*0600*/ 	.word	0x000000ff
        /*0604*/ 	.word	0x00000268
        /*0608*/ 	.short	0x0100
        /*060a*/ 	.byte	0x04
	.zero		1


	//   ....[81]....
        /*060c*/ 	.word	0x00000f90
        /*0610*/ 	.word	0x000000ff
        /*0614*/ 	.word	0x00000288
        /*0618*/ 	.short	0x0100
        /*061a*/ 	.byte	0x04
	.zero		1


	//   ....[82]....
        /*061c*/ 	.word	0x00001080
        /*0620*/ 	.word	0x000000ff
        /*0624*/ 	.word	0x00000290
        /*0628*/ 	.short	0x0100
        /*062a*/ 	.byte	0x04
	.zero		1


	//   ....[83]....
        /*062c*/ 	.word	0x00001090
        /*0630*/ 	.word	0x000000ff
        /*0634*/ 	.word	0x000002a0
        /*0638*/ 	.short	0x0100
        /*063a*/ 	.byte	0x04
	.zero		1


	//   ....[84]....
        /*063c*/ 	.word	0x000010a0
        /*0640*/ 	.word	0x000000ff
        /*0644*/ 	.word	0x00000298
        /*0648*/ 	.short	0x0100
        /*064a*/ 	.byte	0x04
	.zero		1


	//   ....[85]....
        /*064c*/ 	.word	0x000010b0
        /*0650*/ 	.word	0x000000ff
        /*0654*/ 	.word	0x000002a8
        /*0658*/ 	.short	0x0100
        /*065a*/ 	.byte	0x04
	.zero		1


	//   ....[86]....
        /*065c*/ 	.word	0x000011b0
        /*0660*/ 	.word	0x000000ff
        /*0664*/ 	.word	0x000002b0
        /*0668*/ 	.short	0x0100
        /*066a*/ 	.byte	0x06
	.zero		1


	//   ....[87]....
        /*066c*/ 	.word	0x00002030
        /*0670*/ 	.word	0x00000000
        /*0674*/ 	.word	0x000002a0
        /*0678*/ 	.short	0x010a
        /*067a*/ 	.byte	0xff
	.zero		1


	//   ....[88]....
        /*067c*/ 	.word	0x00002050
        /*0680*/ 	.word	0x00000000
        /*0684*/ 	.word	0x00000290
        /*0688*/ 	.short	0x0101
        /*068a*/ 	.byte	0xff
	.zero		1


	//   ....[89]....
        /*068c*/ 	.word	0x00002100
        /*0690*/ 	.word	0x000000ff
        /*0694*/ 	.word	0x00000100
        /*0698*/ 	.short	0x010a
        /*069a*/ 	.byte	0x04
	.zero		1


	//   ....[90]....
        /*069c*/ 	.word	0x000021d0
        /*06a0*/ 	.word	0x000000ff
        /*06a4*/ 	.word	0x00000100
        /*06a8*/ 	.short	0x010a
        /*06aa*/ 	.byte	0x21
	.zero		1


	//   ....[91]....
        /*06ac*/ 	.word	0x00002380
        /*06b0*/ 	.word	0x000000ff
        /*06b4*/ 	.word	0x00000100
        /*06b8*/ 	.short	0x010a
        /*06ba*/ 	.byte	0x05
	.zero		1


	//   ....[92]....
        /*06bc*/ 	.word	0x000024a0
        /*06c0*/ 	.word	0x000000ff
        /*06c4*/ 	.word	0x00000228
        /*06c8*/ 	.short	0x0101
        /*06ca*/ 	.byte	0x0d
	.zero		1


	//   ....[93]....
        /*06cc*/ 	.word	0x000024c0
        /*06d0*/ 	.word	0x000000ff
        /*06d4*/ 	.word	0x00000100
        /*06d8*/ 	.short	0x010a
        /*06da*/ 	.byte	0x04
	.zero		1


	//   ....[94]....
        /*06dc*/ 	.word	0x00002540
        /*06e0*/ 	.word	0x000000ff
        /*06e4*/ 	.word	0x00000100
        /*06e8*/ 	.short	0x010a
        /*06ea*/ 	.byte	0x11
	.zero		1


	//   ....[95]....
        /*06ec*/ 	.word	0x000026d0
        /*06f0*/ 	.word	0x000000ff
        /*06f4*/ 	.word	0x00000100
        /*06f8*/ 	.short	0x010a
        /*06fa*/ 	.byte	0x05
	.zero		1


	//   ....[96]....
        /*06fc*/ 	.word	0x00002820
        /*0700*/ 	.word	0x00000003
        /*0704*/ 	.word	0x00000230
        /*0708*/ 	.short	0x010a
        /*070a*/ 	.byte	0xff
	.zero		1


	//   ....[97]....
        /*070c*/ 	.word	0x00002970
        /*0710*/ 	.word	0x00000000
        /*0714*/ 	.word	0x00000000
        /*0718*/ 	.short	0x0101
        /*071a*/ 	.byte	0xff
	.zero		1


	//   ....[98]....
        /*071c*/ 	.word	0x00002f10
        /*0720*/ 	.word	0x000000ff
        /*0724*/ 	.word	0x00000000
        /*0728*/ 	.short	0x010a
        /*072a*/ 	.byte	0x04
	.zero		1


	//   ....[99]....
        /*072c*/ 	.word	0x00002fa0
        /*0730*/ 	.word	0x000000ff
        /*0734*/ 	.word	0x00000000
        /*0738*/ 	.short	0x010a
        /*073a*/ 	.byte	0x05
	.zero		1


	//   ....[100]....
        /*073c*/ 	.word	0x00003030
        /*0740*/ 	.word	0x000000ff
        /*0744*/ 	.word	0x00000000
        /*0748*/ 	.short	0x010a
        /*074a*/ 	.byte	0x05
	.zero		1


	//   ....[101]....
        /*074c*/ 	.word	0x000030c0
        /*0750*/ 	.word	0x000000ff
        /*0754*/ 	.word	0x00000000
        /*0758*/ 	.short	0x010a
        /*075a*/ 	.byte	0x05
	.zero		1


	//   ....[102]....
        /*075c*/ 	.word	0x00003150
        /*0760*/ 	.word	0x000000ff
        /*0764*/ 	.word	0x00000000
        /*0768*/ 	.short	0x010a
        /*076a*/ 	.byte	0x05
	.zero		1


	//   ....[103]....
        /*076c*/ 	.word	0x000031e0
        /*0770*/ 	.word	0x000000ff
        /*0774*/ 	.word	0x00000000
        /*0778*/ 	.short	0x010a
        /*077a*/ 	.byte	0x05
	.zero		1


	//   ....[104]....
        /*077c*/ 	.word	0x00003270
        /*0780*/ 	.word	0x000000ff
        /*0784*/ 	.word	0x00000000
        /*0788*/ 	.short	0x010a
        /*078a*/ 	.byte	0x05
	.zero		1


	//   ....[105]....
        /*078c*/ 	.word	0x00003300
        /*0790*/ 	.word	0x000000ff
        /*0794*/ 	.word	0x00000000
        /*0798*/ 	.short	0x010a
        /*079a*/ 	.byte	0x05
	.zero		1


	//   ....[106]....
        /*079c*/ 	.word	0x00003390
        /*07a0*/ 	.word	0x000000ff
        /*07a4*/ 	.word	0x00000000
        /*07a8*/ 	.short	0x010a
        /*07aa*/ 	.byte	0x05
	.zero		1


	//   ....[107]....
        /*07ac*/ 	.word	0x00003420
        /*07b0*/ 	.word	0x000000ff
        /*07b4*/ 	.word	0x00000000
        /*07b8*/ 	.short	0x010a
        /*07ba*/ 	.byte	0x05
	.zero		1


	//   ....[108]....
        /*07bc*/ 	.word	0x000034b0
        /*07c0*/ 	.word	0x000000ff
        /*07c4*/ 	.word	0x00000000
        /*07c8*/ 	.short	0x010a
        /*07ca*/ 	.byte	0x05
	.zero		1


	//   ....[109]....
        /*07cc*/ 	.word	0x00003540
        /*07d0*/ 	.word	0x000000ff
        /*07d4*/ 	.word	0x00000000
        /*07d8*/ 	.short	0x010a
        /*07da*/ 	.byte	0x05
	.zero		1


	//   ....[110]....
        /*07dc*/ 	.word	0x000035d0
        /*07e0*/ 	.word	0x000000ff
        /*07e4*/ 	.word	0x00000000
        /*07e8*/ 	.short	0x010a
        /*07ea*/ 	.byte	0x05
	.zero		1


	//   ....[111]....
        /*07ec*/ 	.word	0x00003660
        /*07f0*/ 	.word	0x000000ff
        /*07f4*/ 	.word	0x00000000
        /*07f8*/ 	.short	0x010a
        /*07fa*/ 	.byte	0x05
	.zero		1


	//   ....[112]....
        /*07fc*/ 	.word	0x000036f0
        /*0800*/ 	.word	0x000000ff
        /*0804*/ 	.word	0x00000000
        /*0808*/ 	.short	0x010a
        /*080a*/ 	.byte	0x05
	.zero		1


	//   ....[113]....
        /*080c*/ 	.word	0x00003780
        /*0810*/ 	.word	0x000000ff
        /*0814*/ 	.word	0x00000000
        /*0818*/ 	.short	0x010a
        /*081a*/ 	.byte	0x05
	.zero		1


	//   ....[114]....
        /*081c*/ 	.word	0x00003810
        /*0820*/ 	.word	0x000000ff
        /*0824*/ 	.word	0x00000000
        /*0828*/ 	.short	0x010a
        /*082a*/ 	.byte	0x05
	.zero		1


	//   ....[115]....
        /*082c*/ 	.word	0x000038a0
        /*0830*/ 	.word	0x000000ff
        /*0834*/ 	.word	0x00000000
        /*0838*/ 	.short	0x010a
        /*083a*/ 	.byte	0x05
	.zero		1


	//   ....[116]....
        /*083c*/ 	.word	0x00003930
        /*0840*/ 	.word	0x000000ff
        /*0844*/ 	.word	0x00000000
        /*0848*/ 	.short	0x010a
        /*084a*/ 	.byte	0x05
	.zero		1


	//   ....[117]....
        /*084c*/ 	.word	0x000039c0
        /*0850*/ 	.word	0x000000ff
        /*0854*/ 	.word	0x00000000
        /*0858*/ 	.short	0x010a
        /*085a*/ 	.byte	0x05
	.zero		1


	//   ....[118]....
        /*085c*/ 	.word	0x00003a50
        /*0860*/ 	.word	0x000000ff
        /*0864*/ 	.word	0x00000000
        /*0868*/ 	.short	0x010a
        /*086a*/ 	.byte	0x05
	.zero		1


	//   ....[119]....
        /*086c*/ 	.word	0x00003ae0
        /*0870*/ 	.word	0x000000ff
        /*0874*/ 	.word	0x00000000
        /*0878*/ 	.short	0x010a
        /*087a*/ 	.byte	0x05
	.zero		1


	//   ....[120]....
        /*087c*/ 	.word	0x00003b70
        /*0880*/ 	.word	0x000000ff
        /*0884*/ 	.word	0x00000000
        /*0888*/ 	.short	0x010a
        /*088a*/ 	.byte	0x05
	.zero		1


	//   ....[121]....
        /*088c*/ 	.word	0x00003c00
        /*0890*/ 	.word	0x000000ff
        /*0894*/ 	.word	0x00000000
        /*0898*/ 	.short	0x010a
        /*089a*/ 	.byte	0x05
	.zero		1


	//   ....[122]....
        /*089c*/ 	.word	0x00003c90
        /*08a0*/ 	.word	0x000000ff
        /*08a4*/ 	.word	0x00000000
        /*08a8*/ 	.short	0x010a
        /*08aa*/ 	.byte	0x05
	.zero		1


	//   ....[123]....
        /*08ac*/ 	.word	0x00003d20
        /*08b0*/ 	.word	0x000000ff
        /*08b4*/ 	.word	0x00000000
        /*08b8*/ 	.short	0x010a
        /*08ba*/ 	.byte	0x05
	.zero		1


	//   ....[124]....
        /*08bc*/ 	.word	0x00003db0
        /*08c0*/ 	.word	0x000000ff
        /*08c4*/ 	.word	0x00000000
        /*08c8*/ 	.short	0x010a
        /*08ca*/ 	.byte	0x05
	.zero		1


	//   ....[125]....
        /*08cc*/ 	.word	0x00003e40
        /*08d0*/ 	.word	0x000000ff
        /*08d4*/ 	.word	0x00000000
        /*08d8*/ 	.short	0x010a
        /*08da*/ 	.byte	0x05
	.zero		1


	//   ....[126]....
        /*08dc*/ 	.word	0x00003ed0
        /*08e0*/ 	.word	0x000000ff
        /*08e4*/ 	.word	0x00000000
        /*08e8*/ 	.short	0x010a
        /*08ea*/ 	.byte	0x05
	.zero		1


	//   ....[127]....
        /*08ec*/ 	.word	0x00003f60
        /*08f0*/ 	.word	0x000000ff
        /*08f4*/ 	.word	0x00000000
        /*08f8*/ 	.short	0x010a
        /*08fa*/ 	.byte	0x05
	.zero		1


	//   ....[128]....
        /*08fc*/ 	.word	0x00003ff0
        /*0900*/ 	.word	0x000000ff
        /*0904*/ 	.word	0x00000000
        /*0908*/ 	.short	0x010a
        /*090a*/ 	.byte	0x05
	.zero		1


	//   ....[129]....
        /*090c*/ 	.word	0x00004090
        /*0910*/ 	.word	0x00000000
        /*0914*/ 	.word	0x00000000
        /*0918*/ 	.short	0x010a
        /*091a*/ 	.byte	0xff
	.zero		1


	//   ....[130]....
        /*091c*/ 	.word	0x000041b0
        /*0920*/ 	.word	0x00000002
        /*0924*/ 	.word	0x00000290
        /*0928*/ 	.short	0x010a
        /*092a*/ 	.byte	0xff
	.zero		1


	//   ....[131]....
        /*092c*/ 	.word	0x00004210
        /*0930*/ 	.word	0x00000004
        /*0934*/ 	.word	0x00000000
        /*0938*/ 	.short	0x0101
        /*093a*/ 	.byte	0xff
	.zero		1


	//   ....[132]....
        /*093c*/ 	.word	0x00004230
        /*0940*/ 	.word	0x000000ff
        /*0944*/ 	.word	0x00000240
        /*0948*/ 	.short	0x010a
        /*094a*/ 	.byte	0x04
	.zero		1


	//   ....[133]....
        /*094c*/ 	.word	0x00004350
        /*0950*/ 	.word	0x00000002
        /*0954*/ 	.word	0x00000230
        /*0958*/ 	.short	0x010a
        /*095a*/ 	.byte	0xff
	.zero		1


	//   ....[134]....
        /*095c*/ 	.word	0x00004460
        /*0960*/ 	.word	0x00000002
        /*0964*/ 	.word	0x00000000
        /*0968*/ 	.short	0x0101
        /*096a*/ 	.byte	0xff
	.zero		1


	//   ....[135]....
        /*096c*/ 	.word	0x000044f0
        /*0970*/ 	.word	0x000000ff
        /*0974*/ 	.word	0x00000240
        /*0978*/ 	.short	0x0106
        /*097a*/ 	.byte	0x04
	.zero		1


	//   ....[136]....
        /*097c*/ 	.word	0x00004510
        /*0980*/ 	.word	0x000000ff
        /*0984*/ 	.word	0x00000240
        /*0988*/ 	.short	0x010a
        /*098a*/ 	.byte	0x04
	.zero		1


	//   ....[137]....
        /*098c*/ 	.word	0x000045a0
        /*0990*/ 	.word	0x000000ff
        /*0994*/ 	.word	0x00000240
        /*0998*/ 	.short	0x0106
        /*099a*/ 	.byte	0x07
	.zero		1


	//   ....[138]....
        /*099c*/ 	.word	0x000045e0
        /*09a0*/ 	.word	0x00000000
        /*09a4*/ 	.word	0x00000240
        /*09a8*/ 	.short	0x010a
        /*09aa*/ 	.byte	0xff
	.zero		1


	//   ....[139]....
        /*09ac*/ 	.word	0x00004820
        /*09b0*/ 	.word	0x000000ff
        /*09b4*/ 	.word	0x00000008
        /*09b8*/ 	.short	0x010a
        /*09ba*/ 	.byte	0x05
	.zero		1


	//   ....[140]....
        /*09bc*/ 	.word	0x00004840
        /*09c0*/ 	.word	0x000000ff
        /*09c4*/ 	.word	0x00000008
        /*09c8*/ 	.short	0x010a
        /*09ca*/ 	.byte	0x05
	.zero		1


	//   ....[141]....
        /*09cc*/ 	.word	0x000049d0
        /*09d0*/ 	.word	0x000000ff
        /*09d4*/ 	.word	0x00000008
        /*09d8*/ 	.short	0x010a
        /*09da*/ 	.byte	0x05
	.zero		1


	//   ....[142]....
        /*09dc*/ 	.word	0x000049f0
        /*09e0*/ 	.word	0x000000ff
        /*09e4*/ 	.word	0x00000008
        /*09e8*/ 	.short	0x010a
        /*09ea*/ 	.byte	0x05
	.zero		1


	//   ....[143]....
        /*09ec*/ 	.word	0x00004ab0
        /*09f0*/ 	.word	0x000000ff
        /*09f4*/ 	.word	0x00000000
        /*09f8*/ 	.short	0x0101
        /*09fa*/ 	.byte	0x04
	.zero		1


	//   ....[144]....
        /*09fc*/ 	.word	0x00004d90
        /*0a00*/ 	.word	0x00000000
        /*0a04*/ 	.word	0x00000230
        /*0a08*/ 	.short	0x010a
        /*0a0a*/ 	.byte	0xff
	.zero		1


	//   ....[145]....
        /*0a0c*/ 	.word	0x00004e50
        /*0a10*/ 	.word	0x00000000
        /*0a14*/ 	.word	0x00000000
        /*0a18*/ 	.short	0x0101
        /*0a1a*/ 	.byte	0xff
	.zero		1


	//   ....[146]....
        /*0a1c*/ 	.word	0x00004f00
        /*0a20*/ 	.word	0x000000ff
        /*0a24*/ 	.word	0x00000000
        /*0a28*/ 	.short	0x010a
        /*0a2a*/ 	.byte	0x04
	.zero		1


	//   ....[147]....
        /*0a2c*/ 	.word	0x00004f10
        /*0a30*/ 	.word	0x000000ff
        /*0a34*/ 	.word	0x00000270
        /*0a38*/ 	.short	0x010a
        /*0a3a*/ 	.byte	0x13
	.zero		1


	//   ....[148]....
        /*0a3c*/ 	.word	0x00004fd0
        /*0a40*/ 	.word	0x000000ff
        /*0a44*/ 	.word	0x00000000
        /*0a48*/ 	.short	0x010a
        /*0a4a*/ 	.byte	0x06
	.zero		1


	//   ....[149]....
        /*0a4c*/ 	.word	0x000050f0
        /*0a50*/ 	.word	0x000000ff
        /*0a54*/ 	.word	0x00000000
        /*0a58*/ 	.short	0x010a
        /*0a5a*/ 	.byte	0x04
	.zero		1


	//   ....[150]....
        /*0a5c*/ 	.word	0x00005310
        /*0a60*/ 	.word	0x000000ff
        /*0a64*/ 	.word	0x00000000
        /*0a68*/ 	.short	0x010a
        /*0a6a*/ 	.byte	0x04
	.zero		1


	//   ....[151]....
        /*0a6c*/ 	.word	0x000053a0
        /*0a70*/ 	.word	0x000000ff
        /*0a74*/ 	.word	0x00000000
        /*0a78*/ 	.short	0x010a
        /*0a7a*/ 	.byte	0x05
	.zero		1


	//   ....[152]....
        /*0a7c*/ 	.word	0x00005430
        /*0a80*/ 	.word	0x000000ff
        /*0a84*/ 	.word	0x00000000
        /*0a88*/ 	.short	0x010a
        /*0a8a*/ 	.byte	0x05
	.zero		1


	//   ....[153]....
        /*0a8c*/ 	.word	0x000054d0
        /*0a90*/ 	.word	0x00000000
        /*0a94*/ 	.word	0x00000000
        /*0a98*/ 	.short	0x010a
        /*0a9a*/ 	.byte	0xff
	.zero		1


	//   ....[154]....
        /*0a9c*/ 	.word	0x00005510
        /*0aa0*/ 	.word	0x00000000
        /*0aa4*/ 	.word	0x00000000
        /*0aa8*/ 	.short	0x010a
        /*0aaa*/ 	.byte	0xff
	.zero		1


	//   ....[155]....
        /*0aac*/ 	.word	0x00005580
        /*0ab0*/ 	.word	0x000000ff
        /*0ab4*/ 	.word	0x00000000
        /*0ab8*/ 	.short	0x0101
        /*0aba*/ 	.byte	0x04
	.zero		1


	//   ....[156]....
        /*0abc*/ 	.word	0x000055c0
        /*0ac0*/ 	.word	0x000000ff
        /*0ac4*/ 	.word	0x000002b0
        /*0ac8*/ 	.short	0x010a
        /*0aca*/ 	.byte	0x0d
	.zero		1


	//   ....[157]....
        /*0acc*/ 	.word	0x00005610
        /*0ad0*/ 	.word	0x000000ff
        /*0ad4*/ 	.word	0x00000000
        /*0ad8*/ 	.short	0x0101
        /*0ada*/ 	.byte	0x04
	.zero		1


	//   ....[158]....
        /*0adc*/ 	.word	0x00005aa0
        /*0ae0*/ 	.word	0x0000000c
        /*0ae4*/ 	.word	0x00000230
        /*0ae8*/ 	.short	0x010a
        /*0aea*/ 	.byte	0xff
	.zero		1


	//   ....[159]....
        /*0aec*/ 	.word	0x00005c10
        /*0af0*/ 	.word	0x00000000
        /*0af4*/ 	.word	0x00000000
        /*0af8*/ 	.short	0x0101
        /*0afa*/ 	.byte	0xff
	.zero		1


	//   ....[160]....
        /*0afc*/ 	.word	0x000060a0
        /*0b00*/ 	.word	0x000000ff
        /*0b04*/ 	.word	0x00000228
        /*0b08*/ 	.short	0x010a
        /*0b0a*/ 	.byte	0x15
	.zero		1


	//   ....[161]....
        /*0b0c*/ 	.word	0x00006220
        /*0b10*/ 	.word	0x000000ff
        /*0b14*/ 	.word	0x00000210
        /*0b18*/ 	.short	0x010a
        /*0b1a*/ 	.byte	0x15
	.zero		1


	//   ....[162]....
        /*0b1c*/ 	.word	0x00006390
        /*0b20*/ 	.word	0x000000ff
        /*0b24*/ 	.word	0x00000200
        /*0b28*/ 	.short	0x010b
        /*0b2a*/ 	.byte	0x15
	.zero		1


	//   ....[163]....
        /*0b2c*/ 	.word	0x000063a0
        /*0b30*/ 	.word	0x000000ff
        /*0b34*/ 	.word	0x00000000
        /*0b38*/ 	.short	0x0101
        /*0b3a*/ 	.byte	0x22
	.zero		1


	//   ....[164]....
        /*0b3c*/ 	.word	0x000063b0
        /*0b40*/ 	.word	0x000000ff
        /*0b44*/ 	.word	0x00000218
        /*0b48*/ 	.short	0x010a
        /*0b4a*/ 	.byte	0x15
	.zero		1


	//   ....[165]....
        /*0b4c*/ 	.word	0x00006590
        /*0b50*/ 	.word	0x000000ff
        /*0b54*/ 	.word	0x00000208
        /*0b58*/ 	.short	0x010b
        /*0b5a*/ 	.byte	0x15
	.zero		1


	//   ....[166]....
        /*0b5c*/ 	.word	0x000065a0
        /*0b60*/ 	.word	0x000000ff
        /*0b64*/ 	.word	0x00000000
        /*0b68*/ 	.short	0x0101
        /*0b6a*/ 	.byte	0x21
	.zero		1


	//   ....[167]....
        /*0b6c*/ 	.word	0x000065d0
        /*0b70*/ 	.word	0x000000ff
        /*0b74*/ 	.word	0x00000210
        /*0b78*/ 	.short	0x010a
        /*0b7a*/ 	.byte	0x15
	.zero		1


	//   ....[168]....
        /*0b7c*/ 	.word	0x00006610
        /*0b80*/ 	.word	0x00000000
        /*0b84*/ 	.word	0x00000218
        /*0b88*/ 	.short	0x010a
        /*0b8a*/ 	.byte	0xff
	.zero		1


	//   ....[169]....
        /*0b8c*/ 	.word	0x00006930
        /*0b90*/ 	.word	0x00000003
        /*0b94*/ 	.word	0x00000230
        /*0b98*/ 	.short	0x010a
        /*0b9a*/ 	.byte	0xff
	.zero		1


	//   ....[170]....
        /*0b9c*/ 	.word	0x00006ab0
        /*0ba0*/ 	.word	0x00000000
        /*0ba4*/ 	.word	0x00000000
        /*0ba8*/ 	.short	0x0101
        /*0baa*/ 	.byte	0xff
	.zero		1


	//   ....[171]....
        /*0bac*/ 	.word	0x000075e0
        /*0bb0*/ 	.word	0x00000003
        /*0bb4*/ 	.word	0x00000200
        /*0bb8*/ 	.short	0x010a
        /*0bba*/ 	.byte	0xff
	.zero		1


	//   ....[172]....
        /*0bbc*/ 	.word	0x00007600
        /*0bc0*/ 	.word	0x000000a4
        /*0bc4*/ 	.word	0x00000250
        /*0bc8*/ 	.short	0x010a
        /*0bca*/ 	.byte	0xff
	.zero		1


	//   ....[173]....
        /*0bcc*/ 	.word	0x00007740
        /*0bd0*/ 	.word	0x00000003
        /*0bd4*/ 	.word	0x00000200
        /*0bd8*/ 	.short	0x010a
        /*0bda*/ 	.byte	0xff
	.zero		1


	//   ....[174]....
        /*0bdc*/ 	.word	0x00007890
        /*0be0*/ 	.word	0x00000000
        /*0be4*/ 	.word	0x00000000
        /*0be8*/ 	.short	0x0101
        /*0bea*/ 	.byte	0xff
	.zero		1


	//   ....[175]....
        /*0bec*/ 	.word	0x000078f0
        /*0bf0*/ 	.word	0x000000a4
        /*0bf4*/ 	.word	0x00000250
        /*0bf8*/ 	.short	0x010a
        /*0bfa*/ 	.byte	0xff
	.zero		1


	//   ....[176]....
        /*0bfc*/ 	.word	0x00008ca0
        /*0c00*/ 	.word	0x000000c8
        /*0c04*/ 	.word	0x00000200
        /*0c08*/ 	.short	0x010a
        /*0c0a*/ 	.byte	0xff
	.zero		1


	//   ....[177]....
        /*0c0c*/ 	.word	0x00008d80
        /*0c10*/ 	.word	0x000000c8
        /*0c14*/ 	.word	0x00000200
        /*0c18*/ 	.short	0x010a
        /*0c1a*/ 	.byte	0xff
	.zero		1


	//   ....[178]....
        /*0c1c*/ 	.word	0x00008ed0
        /*0c20*/ 	.word	0x00000000
        /*0c24*/ 	.word	0x00000000
        /*0c28*/ 	.short	0x0101
        /*0c2a*/ 	.byte	0xff
	.zero		1


	//   ....[179]....
        /*0c2c*/ 	.word	0x000092e0
        /*0c30*/ 	.word	0x000000a4
        /*0c34*/ 	.word	0x00000000
        /*0c38*/ 	.short	0x0101
        /*0c3a*/ 	.byte	0xff
	.zero		1


	//   ....[180]....
        /*0c3c*/ 	.word	0x0000a330
        /*0c40*/ 	.word	0x00000000
        /*0c44*/ 	.word	0x000002a0
        /*0c48*/ 	.short	0x010a
        /*0c4a*/ 	.byte	0xff
	.zero		1


	//   ....[181]....
        /*0c4c*/ 	.word	0x0000a390
        /*0c50*/ 	.word	0x00000000
        /*0c54*/ 	.word	0x00000100
        /*0c58*/ 	.short	0x010a
        /*0c5a*/ 	.byte	0xff
	.zero		1


	//   ....[182]....
        /*0c5c*/ 	.word	0x0000a3f0
        /*0c60*/ 	.word	0x00000000
        /*0c64*/ 	.word	0x00000100
        /*0c68*/ 	.short	0x010a
        /*0c6a*/ 	.byte	0xff
	.zero		1


	//   ....[183]....
        /*0c6c*/ 	.word	0x0000a440
        /*0c70*/ 	.word	0x00000003
        /*0c74*/ 	.word	0x00000230
        /*0c78*/ 	.short	0x010a
        /*0c7a*/ 	.byte	0xff
	.zero		1


	//   ....[184]....
        /*0c7c*/ 	.word	0x0000a4a0
        /*0c80*/ 	.word	0x00000000
        /*0c84*/ 	.word	0x00000000
        /*0c88*/ 	.short	0x010a
        /*0c8a*/ 	.byte	0xff
	.zero		1


	//   ....[185]....
        /*0c8c*/ 	.word	0x0000a500
        /*0c90*/ 	.word	0x00000000
        /*0c94*/ 	.word	0x00000000
        /*0c98*/ 	.short	0x010a
        /*0c9a*/ 	.byte	0xff
	.zero		1


	//   ....[186]....
        /*0c9c*/ 	.word	0x0000a560
        /*0ca0*/ 	.word	0x00000000
        /*0ca4*/ 	.word	0x00000000
        /*0ca8*/ 	.short	0x010a
        /*0caa*/ 	.byte	0xff
	.zero		1


	//   ....[187]....
        /*0cac*/ 	.word	0x0000a5c0
        /*0cb0*/ 	.word	0x00000000
        /*0cb4*/ 	.word	0x00000000
        /*0cb8*/ 	.short	0x010a
        /*0cba*/ 	.byte	0xff
	.zero		1


	//   ....[188]....
        /*0cbc*/ 	.word	0x0000a620
        /*0cc0*/ 	.word	0x00000000
        /*0cc4*/ 	.word	0x00000000
        /*0cc8*/ 	.short	0x010a
        /*0cca*/ 	.byte	0xff
	.zero		1


	//   ....[189]....
        /*0ccc*/ 	.word	0x0000a680
        /*0cd0*/ 	.word	0x00000000
        /*0cd4*/ 	.word	0x00000000
        /*0cd8*/ 	.short	0x010a
        /*0cda*/ 	.byte	0xff
	.zero		1


	//   ....[190]....
        /*0cdc*/ 	.word	0x0000a6e0
        /*0ce0*/ 	.word	0x00000000
        /*0ce4*/ 	.word	0x00000000
        /*0ce8*/ 	.short	0x010a
        /*0cea*/ 	.byte	0xff
	.zero		1


	//   ....[191]....
        /*0cec*/ 	.word	0x0000a740
        /*0cf0*/ 	.word	0x00000000
        /*0cf4*/ 	.word	0x00000000
        /*0cf8*/ 	.short	0x010a
        /*0cfa*/ 	.byte	0xff
	.zero		1


	//   ....[192]....
        /*0cfc*/ 	.word	0x0000a7a0
        /*0d00*/ 	.word	0x00000000
        /*0d04*/ 	.word	0x00000000
        /*0d08*/ 	.short	0x010a
        /*0d0a*/ 	.byte	0xff
	.zero		1


	//   ....[193]....
        /*0d0c*/ 	.word	0x0000a800
        /*0d10*/ 	.word	0x00000000
        /*0d14*/ 	.word	0x00000000
        /*0d18*/ 	.short	0x010a
        /*0d1a*/ 	.byte	0xff
	.zero		1


	//   ....[194]....
        /*0d1c*/ 	.word	0x0000a860
        /*0d20*/ 	.word	0x00000000
        /*0d24*/ 	.word	0x00000000
        /*0d28*/ 	.short	0x010a
        /*0d2a*/ 	.byte	0xff
	.zero		1


	//   ....[195]....
        /*0d2c*/ 	.word	0x0000a8c0
        /*0d30*/ 	.word	0x00000000
        /*0d34*/ 	.word	0x00000000
        /*0d38*/ 	.short	0x010a
        /*0d3a*/ 	.byte	0xff
	.zero		1


	//   ....[196]....
        /*0d3c*/ 	.word	0x0000a920
        /*0d40*/ 	.word	0x00000000
        /*0d44*/ 	.word	0x00000000
        /*0d48*/ 	.short	0x010a
        /*0d4a*/ 	.byte	0xff
	.zero		1


	//   ....[197]....
        /*0d4c*/ 	.word	0x0000a980
        /*0d50*/ 	.word	0x00000000
        /*0d54*/ 	.word	0x00000000
        /*0d58*/ 	.short	0x010a
        /*0d5a*/ 	.byte	0xff
	.zero		1


	//   ....[198]....
        /*0d5c*/ 	.word	0x0000a9e0
        /*0d60*/ 	.word	0x00000000
        /*0d64*/ 	.word	0x00000000
        /*0d68*/ 	.short	0x010a
        /*0d6a*/ 	.byte	0xff
	.zero		1


	//   ....[199]....
        /*0d6c*/ 	.word	0x0000aa40
        /*0d70*/ 	.word	0x00000000
        /*0d74*/ 	.word	0x00000000
        /*0d78*/ 	.short	0x010a
        /*0d7a*/ 	.byte	0xff
	.zero		1


	//   ....[200]....
        /*0d7c*/ 	.word	0x0000aaa0
        /*0d80*/ 	.word	0x00000000
        /*0d84*/ 	.word	0x00000000
        /*0d88*/ 	.short	0x010a
        /*0d8a*/ 	.byte	0xff
	.zero		1


	//   ....[201]....
        /*0d8c*/ 	.word	0x0000ab00
        /*0d90*/ 	.word	0x00000000
        /*0d94*/ 	.word	0x00000000
        /*0d98*/ 	.short	0x010a
        /*0d9a*/ 	.byte	0xff
	.zero		1


	//   ....[202]....
        /*0d9c*/ 	.word	0x0000ab60
        /*0da0*/ 	.word	0x00000000
        /*0da4*/ 	.word	0x00000000
        /*0da8*/ 	.short	0x010a
        /*0daa*/ 	.byte	0xff
	.zero		1


	//   ....[203]....
        /*0dac*/ 	.word	0x0000abc0
        /*0db0*/ 	.word	0x00000000
        /*0db4*/ 	.word	0x00000000
        /*0db8*/ 	.short	0x010a
        /*0dba*/ 	.byte	0xff
	.zero		1


	//   ....[204]....
        /*0dbc*/ 	.word	0x0000ac20
        /*0dc0*/ 	.word	0x00000000
        /*0dc4*/ 	.word	0x00000000
        /*0dc8*/ 	.short	0x010a
        /*0dca*/ 	.byte	0xff
	.zero		1


	//   ....[205]....
        /*0dcc*/ 	.word	0x0000ac80
        /*0dd0*/ 	.word	0x00000000
        /*0dd4*/ 	.word	0x00000000
        /*0dd8*/ 	.short	0x010a
        /*0dda*/ 	.byte	0xff
	.zero		1


	//   ....[206]....
        /*0ddc*/ 	.word	0x0000ace0
        /*0de0*/ 	.word	0x00000000
        /*0de4*/ 	.word	0x00000000
        /*0de8*/ 	.short	0x010a
        /*0dea*/ 	.byte	0xff
	.zero		1


	//   ....[207]....
        /*0dec*/ 	.word	0x0000ad40
        /*0df0*/ 	.word	0x00000000
        /*0df4*/ 	.word	0x00000000
        /*0df8*/ 	.short	0x010a
        /*0dfa*/ 	.byte	0xff
	.zero		1


	//   ....[208]....
        /*0dfc*/ 	.word	0x0000ada0
        /*0e00*/ 	.word	0x00000000
        /*0e04*/ 	.word	0x00000000
        /*0e08*/ 	.short	0x010a
        /*0e0a*/ 	.byte	0xff
	.zero		1


	//   ....[209]....
        /*0e0c*/ 	.word	0x0000ae00
        /*0e10*/ 	.word	0x00000000
        /*0e14*/ 	.word	0x00000000
        /*0e18*/ 	.short	0x010a
        /*0e1a*/ 	.byte	0xff
	.zero		1


	//   ....[210]....
        /*0e1c*/ 	.word	0x0000ae60
        /*0e20*/ 	.word	0x00000000
        /*0e24*/ 	.word	0x00000000
        /*0e28*/ 	.short	0x010a
        /*0e2a*/ 	.byte	0xff
	.zero		1


	//   ....[211]....
        /*0e2c*/ 	.word	0x0000aec0
        /*0e30*/ 	.word	0x00000000
        /*0e34*/ 	.word	0x00000000
        /*0e38*/ 	.short	0x010a
        /*0e3a*/ 	.byte	0xff
	.zero		1


	//   ....[212]....
        /*0e3c*/ 	.word	0x0000af20
        /*0e40*/ 	.word	0x00000000
        /*0e44*/ 	.word	0x00000000
        /*0e48*/ 	.short	0x010a
        /*0e4a*/ 	.byte	0xff
	.zero		1


	//   ....[213]....
        /*0e4c*/ 	.word	0x0000af80
        /*0e50*/ 	.word	0x00000000
        /*0e54*/ 	.word	0x00000000
        /*0e58*/ 	.short	0x010a
        /*0e5a*/ 	.byte	0xff
	.zero		1


	//   ....[214]....
        /*0e5c*/ 	.word	0x0000afe0
        /*0e60*/ 	.word	0x00000000
        /*0e64*/ 	.word	0x00000000
        /*0e68*/ 	.short	0x010a
        /*0e6a*/ 	.byte	0xff
	.zero		1


	//   ....[215]....
        /*0e6c*/ 	.word	0x0000b030
        /*0e70*/ 	.word	0x00000002
        /*0e74*/ 	.word	0x00000290
        /*0e78*/ 	.short	0x010a
        /*0e7a*/ 	.byte	0xff
	.zero		1


	//   ....[216]....
        /*0e7c*/ 	.word	0x0000b090
        /*0e80*/ 	.word	0x00000002
        /*0e84*/ 	.word	0x00000240
        /*0e88*/ 	.short	0x010a
        /*0e8a*/ 	.byte	0xff
	.zero		1


	//   ....[217]....
        /*0e8c*/ 	.word	0x0000b0e0
        /*0e90*/ 	.word	0x00000002
        /*0e94*/ 	.word	0x00000230
        /*0e98*/ 	.short	0x010a
        /*0e9a*/ 	.byte	0xff
	.zero		1


	//   ....[218]....
        /*0e9c*/ 	.word	0x0000b140
        /*0ea0*/ 	.word	0x00000000
        /*0ea4*/ 	.word	0x00000240
        /*0ea8*/ 	.short	0x010a
        /*0eaa*/ 	.byte	0xff
	.zero		1


	//   ....[219]....
        /*0eac*/ 	.word	0x0000b1a0
        /*0eb0*/ 	.word	0x00000000
        /*0eb4*/ 	.word	0x00000008
        /*0eb8*/ 	.short	0x010a
        /*0eba*/ 	.byte	0xff
	.zero		1


	//   ....[220]....
        /*0ebc*/ 	.word	0x0000b290
        /*0ec0*/ 	.word	0x00000000
        /*0ec4*/ 	.word	0x00000008
        /*0ec8*/ 	.short	0x010a
        /*0eca*/ 	.byte	0xff
	.zero		1


	//   ....[221]....
        /*0ecc*/ 	.word	0x0000b2e0
        /*0ed0*/ 	.word	0x00000000
        /*0ed4*/ 	.word	0x00000230
        /*0ed8*/ 	.short	0x010a
        /*0eda*/ 	.byte	0xff
	.zero		1


	//   ....[222]....
        /*0edc*/ 	.word	0x0000b340
        /*0ee0*/ 	.word	0x00000000
        /*0ee4*/ 	.word	0x00000270
        /*0ee8*/ 	.short	0x010a
        /*0eea*/ 	.byte	0xff
	.zero		1


	//   ....[223]....
        /*0eec*/ 	.word	0x0000b3a0
        /*0ef0*/ 	.word	0x00000000
        /*0ef4*/ 	.word	0x00000000
        /*0ef8*/ 	.short	0x010a
        /*0efa*/ 	.byte	0xff
	.zero		1


	//   ....[224]....
        /*0efc*/ 	.word	0x0000b400
        /*0f00*/ 	.word	0x00000000
        /*0f04*/ 	.word	0x00000000
        /*0f08*/ 	.short	0x010a
        /*0f0a*/ 	.byte	0xff
	.zero		1


	//   ....[225]....
        /*0f0c*/ 	.word	0x0000b460
        /*0f10*/ 	.word	0x00000000
        /*0f14*/ 	.word	0x00000000
        /*0f18*/ 	.short	0x010a
        /*0f1a*/ 	.byte	0xff
	.zero		1


	//   ....[226]....
        /*0f1c*/ 	.word	0x0000b4c0
        /*0f20*/ 	.word	0x00000000
        /*0f24*/ 	.word	0x00000000
        /*0f28*/ 	.short	0x010a
        /*0f2a*/ 	.byte	0xff
	.zero		1


	//   ....[227]....
        /*0f2c*/ 	.word	0x0000b520
        /*0f30*/ 	.word	0x00000000
        /*0f34*/ 	.word	0x000002b0
        /*0f38*/ 	.short	0x010a
        /*0f3a*/ 	.byte	0xff
	.zero		1


	//   ....[228]....
        /*0f3c*/ 	.word	0x0000b570
        /*0f40*/ 	.word	0x0000000c
        /*0f44*/ 	.word	0x00000230
        /*0f48*/ 	.short	0x010a
        /*0f4a*/ 	.byte	0xff
	.zero		1


	//   ....[229]....
        /*0f4c*/ 	.word	0x0000b5d0
        /*0f50*/ 	.word	0x00000000
        /*0f54*/ 	.word	0x00000228
        /*0f58*/ 	.short	0x010a
        /*0f5a*/ 	.byte	0xff
	.zero		1


	//   ....[230]....
        /*0f5c*/ 	.word	0x0000b630
        /*0f60*/ 	.word	0x00000000
        /*0f64*/ 	.word	0x00000210
        /*0f68*/ 	.short	0x010a
        /*0f6a*/ 	.byte	0xff
	.zero		1


	//   ....[231]....
        /*0f6c*/ 	.word	0x0000b690
        /*0f70*/ 	.word	0x00000000
        /*0f74*/ 	.word	0x00000218
        /*0f78*/ 	.short	0x010a
        /*0f7a*/ 	.byte	0xff
	.zero		1


	//   ....[232]....
        /*0f7c*/ 	.word	0x0000b6f0
        /*0f80*/ 	.word	0x00000000
        /*0f84*/ 	.word	0x00000210
        /*0f88*/ 	.short	0x010a
        /*0f8a*/ 	.byte	0xff
	.zero		1


	//   ....[233]....
        /*0f8c*/ 	.word	0x0000b740
        /*0f90*/ 	.word	0x00000003
        /*0f94*/ 	.word	0x00000230
        /*0f98*/ 	.short	0x010a
        /*0f9a*/ 	.byte	0xff
	.zero		1


	//   ....[234]....
        /*0f9c*/ 	.word	0x0000b790
        /*0fa0*/ 	.word	0x00000003
        /*0fa4*/ 	.word	0x00000200
        /*0fa8*/ 	.short	0x010a
        /*0faa*/ 	.byte	0xff
	.zero		1


	//   ....[235]....
        /*0fac*/ 	.word	0x0000b7e0
        /*0fb0*/ 	.word	0x000000a4
        /*0fb4*/ 	.word	0x00000250
        /*0fb8*/ 	.short	0x010a
        /*0fba*/ 	.byte	0xff
	.zero		1


	//   ....[236]....
        /*0fbc*/ 	.word	0x0000b830
        /*0fc0*/ 	.word	0x000000c8
        /*0fc4*/ 	.word	0x00000200
        /*0fc8*/ 	.short	0x010a
        /*0fca*/ 	.byte	0xff
	.zero		1


	//----- nvinfo : EIATTR_NUM_MBARRIERS
	.align		4
.L_47:
        /*0fcc*/ 	.byte	0x03, 0x38
        /*0fce*/ 	.short	0x0057


	//----- nvinfo : EIATTR_EXIT_INSTR_OFFSETS
	.align		4
        /*0fd0*/ 	.byte	0x04, 0x1c
        /*0fd2*/ 	.short	(.L_49 - .L_48)


	//   ....[0]....
.L_48:
        /*0fd4*/ 	.word	0x000040c0


	//   ....[1]....
        /*0fd8*/ 	.word	0x000045b0


	//   ....[2]....
        /*0fdc*/ 	.word	0x00004610


	//   ....[3]....
        /*0fe0*/ 	.word	0x00005840


	//   ....[4]....
        /*0fe4*/ 	.word	0x00006640


	//   ....[5]....
        /*0fe8*/ 	.word	0x00006680


	//   ....[6]....
        /*0fec*/ 	.word	0x0000a320


	//----- nvinfo : EIATTR_MAX_THREADS
	.align		4
.L_49:
        /*0ff0*/ 	.byte	0x04, 0x05
        /*0ff2*/ 	.short	(.L_51 - .L_50)
.L_50:
        /*0ff4*/ 	.word	0x00000100
        /*0ff8*/ 	.word	0x00000001
        /*0ffc*/ 	.word	0x00000001


	//----- nvinfo : EIATTR_CRS_STACK_SIZE
	.align		4
.L_51:
        /*1000*/ 	.byte	0x04, 0x1e
        /*1002*/ 	.short	(.L_53 - .L_52)
.L_52:
        /*1004*/ 	.word	0x00000000


	//----- nvinfo : EIATTR_CBANK_PARAM_SIZE
	.align		4
.L_53:
        /*1008*/ 	.byte	0x03, 0x19
        /*100a*/ 	.short	0x0800


	//----- nvinfo : EIATTR_PARAM_CBANK
	.align		4
        /*100c*/ 	.byte	0x04, 0x0a
        /*100e*/ 	.short	(.L_55 - .L_54)
	.align		4
.L_54:
        /*1010*/ 	.word	index@(.nv.constant0._ZN7cutlass13device_kernelINS_4gemm6kernel13GemmUniversalIN4cute5tupleIJiiiiEEENS1_10collective13CollectiveMmaINS1_35MainloopSm100TmaUmmaWarpSpecializedILi32ELi2ELi4ENS5_IJNS4_1CILi4EEESB_NSA_ILi1EEEEEEEENS5_IJNSA_ILi256EEENSA_ILi128EEENSA_ILi32EEEEEENS_12float_e5m2_tENS5_IJlSC_lEEESJ_SK_NS4_8TiledMMAINS4_8MMA_AtomIJNS4_10MMA_TraitsINS4_25SM100_MMA_F8F6F4_2x1SM_SSEJSJ_SJ_fSF_SG_NS4_17integral_constantINS4_4UMMA5MajorELSR_0EEESS_NSP_INSQ_7ScaleInELST_0EEESU_EEEEEENS4_6LayoutINS5_IJSC_SC_SC_EEENS5_IJNSA_ILi0EEESZ_SZ_EEEEENS5_IJNS4_10UnderscoreES12_S12_EEEEENS4_28SM100_TMA_2SM_LOAD_MULTICASTENS4_14ComposedLayoutINS4_7SwizzleILi1ELi4ELi3EEENS4_18smem_ptr_flag_bitsILi8EEENSX_INS5_IJNSA_ILi8EEESH_EEENS5_IJSH_SC_EEEEEEEvNS4_8identityES15_S1F_vS1G_EENS_8epilogue10collective18CollectiveEpilogueINS1I_23Sm100TmaWarpSpecializedILi2ELi2ELi64ELb0ELb0EEEJNS5_IJSG_SG_SH_EEENS5_IJNSX_ISG_SC_EENSX_INSA_ILi64EEESC_EEEEESJ_SK_SJ_SK_NS1I_6fusion15FusionCallbacksIS1M_NS1S_17LinearCombinationISJ_fSJ_fLNS_15FloatRoundStyleE2EEES1N_S1R_JEEENS4_5SM1004TMEM4LOAD26SM100_TMEM_LOAD_32dp32b64xENS4_13SM90_TMA_LOADENS16_INS17_ILi2ELi4ELi3EEES1A_NSX_INS5_IJS1B_S1P_EEENS5_IJS1P_SC_EEEEEEENS4_39AutoVectorizingCopyWithAssumedAlignmentILi128EEENS4_14SM90_TMA_STOREES27_S29_S29_EEEvvEEEEvNT_6ParamsE)
        /*1014*/ 	.short	0x0380
        /*1016*/ 	.short	0x0800


	//----- nvinfo : EIATTR_SW_WAR
	.align		4
.L_55:
        /*1018*/ 	.byte	0x04, 0x36
        /*101a*/ 	.short	(.L_57 - .L_56)
.L_56:
        /*101c*/ 	.word	0x00000008
.L_57:


//--------------------- .nv.callgraph             --------------------------
	.section	.nv.callgraph,"",@"SHT_CUDA_CALLGRAPH"
	.align	4
	.sectionentsize	8
	.align		4
        /*0000*/ 	.word	0x00000000
	.align		4
        /*0004*/ 	.word	0xffffffff
	.align		4
        /*0008*/ 	.word	index@(_ZN7cutlass13device_kernelINS_4gemm6kernel13GemmUniversalIN4cute5tupleIJiiiiEEENS1_10collective13CollectiveMmaINS1_35MainloopSm100TmaUmmaWarpSpecializedILi32ELi2ELi4ENS5_IJNS4_1CILi4EEESB_NSA_ILi1EEEEEEEENS5_IJNSA_ILi256EEENSA_ILi128EEENSA_ILi32EEEEEENS_12float_e5m2_tENS5_IJlSC_lEEESJ_SK_NS4_8TiledMMAINS4_8MMA_AtomIJNS4_10MMA_TraitsINS4_25SM100_MMA_F8F6F4_2x1SM_SSEJSJ_SJ_fSF_SG_NS4_17integral_constantINS4_4UMMA5MajorELSR_0EEESS_NSP_INSQ_7ScaleInELST_0EEESU_EEEEEENS4_6LayoutINS5_IJSC_SC_SC_EEENS5_IJNSA_ILi0EEESZ_SZ_EEEEENS5_IJNS4_10UnderscoreES12_S12_EEEEENS4_28SM100_TMA_2SM_LOAD_MULTICASTENS4_14ComposedLayoutINS4_7SwizzleILi1ELi4ELi3EEENS4_18smem_ptr_flag_bitsILi8EEENSX_INS5_IJNSA_ILi8EEESH_EEENS5_IJSH_SC_EEEEEEEvNS4_8identityES15_S1F_vS1G_EENS_8epilogue10collective18CollectiveEpilogueINS1I_23Sm100TmaWarpSpecializedILi2ELi2ELi64ELb0ELb0EEEJNS5_IJSG_SG_SH_EEENS5_IJNSX_ISG_SC_EENSX_INSA_ILi64EEESC_EEEEESJ_SK_SJ_SK_NS1I_6fusion15FusionCallbacksIS1M_NS1S_17LinearCombinationISJ_fSJ_fLNS_15FloatRoundStyleE2EEES1N_S1R_JEEENS4_5SM1004TMEM4LOAD26SM100_TMEM_LOAD_32dp32b64xENS4_13SM90_TMA_LOADENS16_INS17_ILi2ELi4ELi3EEES1A_NSX_INS5_IJS1B_S1P_EEENS5_IJS1P_SC_EEEEEEENS4_39AutoVectorizingCopyWithAssumedAlignmentILi128EEENS4_14SM90_TMA_STOREES27_S29_S29_EEEvvEEEEvNT_6ParamsE)
	.align		4
        /*000c*/ 	.word	index@(__assertfail)
	.align		4
        /*0010*/ 	.word	0x00000000
	.align		4
        /*0014*/ 	.word	0xfffffffe
	.align		4
        /*0018*/ 	.word	0x00000000
	.align		4
        /*001c*/ 	.word	0xfffffffd
	.align		4
        /*0020*/ 	.word	0x00000000
	.align		4
        /*0024*/ 	.word	0xfffffffc


//--------------------- .nv.constant4             --------------------------
	.section	.nv.constant4,"a",@progbits
	.align	8
	.align		8
.nv.constant4:
        /*0000*/ 	.dword	__assertfail
	.align		8
        /*0008*/ 	.dword	__unnamed_1
	.align		8
        /*0010*/ 	.dword	__unnamed_2
	.align		8
        /*0018*/ 	.dword	_ZN40_INTERNAL_e3fbbff2_4_k_cu_4ebca087_315184cuda3std3__45__cpo5beginE
	.align		8
        /*0020*/ 	.dword	_ZN40_INTERNAL_e3fbbff2_4_k_cu_4ebca087_315184cuda3std3__45__cpo3endE
	.align		8
        /*0028*/ 	.dword	_ZN40_INTERNAL_e3fbbff2_4_k_cu_4ebca087_315184cuda3std3__45__cpo6cbeginE
	.align		8
        /*0030*/ 	.dword	_ZN40_INTERNAL_e3fbbff2_4_k_cu_4ebca087_315184cuda3std3__45__cpo4cendE
	.align		8
        /*0038*/ 	.dword	_ZN40_INTERNAL_e3fbbff2_4_k_cu_4ebca087_315184cuda3std3__442_GLOBAL__N__e3fbbff2_4_k_cu_4ebca087_315186ignoreE
	.align		8
        /*0040*/ 	.dword	_ZN40_INTERNAL_e3fbbff2_4_k_cu_4ebca087_315184cuda3std3__419piecewise_constructE
	.align		8
        /*0048*/ 	.dword	_ZN40_INTERNAL_e3fbbff2_4_k_cu_4ebca087_315184cuda3std3__48in_placeE
	.align		8
        /*0050*/ 	.dword	_ZN40_INTERNAL_e3fbbff2_4_k_cu_4ebca087_315184cuda3std6ranges3__45__cpo4swapE
	.align		8
        /*0058*/ 	.dword	_ZN40_INTERNAL_e3fbbff2_4_k_cu_4ebca087_315184cuda3std6ranges3__45__cpo9iter_moveE
	.align		8
        /*0060*/ 	.dword	_ZN40_INTERNAL_e3fbbff2_4_k_cu_4ebca087_315184cute7productE
	.align		8
        /*0068*/ 	.dword	_ZN40_INTERNAL_e3fbbff2_4_k_cu_4ebca087_315184cute1_E
	.align		8
        /*0070*/ 	.dword	$str$25
	.align		8
        /*0078*/ 	.dword	$str$26
	.align		8
        /*0080*/ 	.dword	$str$27
	.align		8
        /*0088*/ 	.dword	$str$28


//--------------------- .text._ZN7cutlass13device_kernelINS_4gemm6kernel13GemmUniversalIN4cute5tupleIJiiiiEEENS1_10collective13CollectiveMmaINS1_35MainloopSm100TmaUmmaWarpSpecializedILi32ELi2ELi4ENS5_IJNS4_1CILi4EEESB_NSA_ILi1EEEEEEEENS5_IJNSA_ILi256EEENSA_ILi128EEENSA_ILi32EEEEEENS_12float_e5m2_tENS5_IJlSC_lEEESJ_SK_NS4_8TiledMMAINS4_8MMA_AtomIJNS4_10MMA_TraitsINS4_25SM100_MMA_F8F6F4_2x1SM_SSEJSJ_SJ_fSF_SG_NS4_17integral_constantINS4_4UMMA5MajorELSR_0EEESS_NSP_INSQ_7ScaleInELST_0EEESU_EEEEEENS4_6LayoutINS5_IJSC_SC_SC_EEENS5_IJNSA_ILi0EEESZ_SZ_EEEEENS5_IJNS4_10UnderscoreES12_S12_EEEEENS4_28SM100_TMA_2SM_LOAD_MULTICASTENS4_14ComposedLayoutINS4_7SwizzleILi1ELi4ELi3EEENS4_18smem_ptr_flag_bitsILi8EEENSX_INS5_IJNSA_ILi8EEESH_EEENS5_IJSH_SC_EEEEEEEvNS4_8identityES15_S1F_vS1G_EENS_8epilogue10collective18CollectiveEpilogueINS1I_23Sm100TmaWarpSpecializedILi2ELi2ELi64ELb0ELb0EEEJNS5_IJSG_SG_SH_EEENS5_IJNSX_ISG_SC_EENSX_INSA_ILi64EEESC_EEEEESJ_SK_SJ_SK_NS1I_6fusion15FusionCallbacksIS1M_NS1S_17LinearCombinationISJ_fSJ_fLNS_15FloatRoundStyleE2EEES1N_S1R_JEEENS4_5SM1004TMEM4LOAD26SM100_TMEM_LOAD_32dp32b64xENS4_13SM90_TMA_LOADENS16_INS17_ILi2ELi4ELi3EEES1A_NSX_INS5_IJS1B_S1P_EEENS5_IJS1P_SC_EEEEEEENS4_39AutoVectorizingCopyWithAssumedAlignmentILi128EEENS4_14SM90_TMA_STOREES27_S29_S29_EEEvvEEEEvNT_6ParamsE --------------------------
	.section	.text._ZN7cutlass13device_kernelINS_4gemm6kernel13GemmUniversalIN4cute5tupleIJiiiiEEENS1_10collective13CollectiveMmaINS1_35MainloopSm100TmaUmmaWarpSpecializedILi32ELi2ELi4ENS5_IJNS4_1CILi4EEESB_NSA_ILi1EEEEEEEENS5_IJNSA_ILi256EEENSA_ILi128EEENSA_ILi32EEEEEENS_12float_e5m2_tENS5_IJlSC_lEEESJ_SK_NS4_8TiledMMAINS4_8MMA_AtomIJNS4_10MMA_TraitsINS4_25SM100_MMA_F8F6F4_2x1SM_SSEJSJ_SJ_fSF_SG_NS4_17integral_constantINS4_4UMMA5MajorELSR_0EEESS_NSP_INSQ_7ScaleInELST_0EEESU_EEEEEENS4_6LayoutINS5_IJSC_SC_SC_EEENS5_IJNSA_ILi0EEESZ_SZ_EEEEENS5_IJNS4_10UnderscoreES12_S12_EEEEENS4_28SM100_TMA_2SM_LOAD_MULTICASTENS4_14ComposedLayoutINS4_7SwizzleILi1ELi4ELi3EEENS4_18smem_ptr_flag_bitsILi8EEENSX_INS5_IJNSA_ILi8EEESH_EEENS5_IJSH_SC_EEEEEEEvNS4_8identityES15_S1F_vS1G_EENS_8epilogue10collective18CollectiveEpilogueINS1I_23Sm100TmaWarpSpecializedILi2ELi2ELi64ELb0ELb0EEEJNS5_IJSG_SG_SH_EEENS5_IJNSX_ISG_SC_EENSX_INSA_ILi64EEESC_EEEEESJ_SK_SJ_SK_NS1I_6fusion15FusionCallbacksIS1M_NS1S_17LinearCombinationISJ_fSJ_fLNS_15FloatRoundStyleE2EEES1N_S1R_JEEENS4_5SM1004TMEM4LOAD26SM100_TMEM_LOAD_32dp32b64xENS4_13SM90_TMA_LOADENS16_INS17_ILi2ELi4ELi3EEES1A_NSX_INS5_IJS1B_S1P_EEENS5_IJS1P_SC_EEEEEEENS4_39AutoVectorizingCopyWithAssumedAlignmentILi128EEENS4_14SM90_TMA_STOREES27_S29_S29_EEEvvEEEEvNT_6ParamsE,"ax",@progbits
	.align	128
.text._ZN7cutlass13device_kernelINS_4gemm6kernel13GemmUniversalIN4cute5tupleIJiiiiEEENS1_10collective13CollectiveMmaINS1_35MainloopSm100TmaUmmaWarpSpecializedILi32ELi2ELi4ENS5_IJNS4_1CILi4EEESB_NSA_ILi1EEEEEEEENS5_IJNSA_ILi256EEENSA_ILi128EEENSA_ILi32EEEEEENS_12float_e5m2_tENS5_IJlSC_lEEESJ_SK_NS4_8TiledMMAINS4_8MMA_AtomIJNS4_10MMA_TraitsINS4_25SM100_MMA_F8F6F4_2x1SM_SSEJSJ_SJ_fSF_SG_NS4_17integral_constantINS4_4UMMA5MajorELSR_0EEESS_NSP_INSQ_7ScaleInELST_0EEESU_EEEEEENS4_6LayoutINS5_IJSC_SC_SC_EEENS5_IJNSA_ILi0EEESZ_SZ_EEEEENS5_IJNS4_10UnderscoreES12_S12_EEEEENS4_28SM100_TMA_2SM_LOAD_MULTICASTENS4_14ComposedLayoutINS4_7SwizzleILi1ELi4ELi3EEENS4_18smem_ptr_flag_bitsILi8EEENSX_INS5_IJNSA_ILi8EEESH_EEENS5_IJSH_SC_EEEEEEEvNS4_8identityES15_S1F_vS1G_EENS_8epilogue10collective18CollectiveEpilogueINS1I_23Sm100TmaWarpSpecializedILi2ELi2ELi64ELb0ELb0EEEJNS5_IJSG_SG_SH_EEENS5_IJNSX_ISG_SC_EENSX_INSA_ILi64EEESC_EEEEESJ_SK_SJ_SK_NS1I_6fusion15FusionCallbacksIS1M_NS1S_17LinearCombinationISJ_fSJ_fLNS_15FloatRoundStyleE2EEES1N_S1R_JEEENS4_5SM1004TMEM4LOAD26SM100_TMEM_LOAD_32dp32b64xENS4_13SM90_TMA_LOADENS16_INS17_ILi2ELi4ELi3EEES1A_NSX_INS5_IJS1B_S1P_EEENS5_IJS1P_SC_EEEEEEENS4_39AutoVectorizingCopyWithAssumedAlignmentILi128EEENS4_14SM90_TMA_STOREES27_S29_S29_EEEvvEEEEvNT_6ParamsE:
        .type           _ZN7cutlass13device_kernelINS_4gemm6kernel13GemmUniversalIN4cute5tupleIJiiiiEEENS1_10collective13CollectiveMmaINS1_35MainloopSm100TmaUmmaWarpSpecializedILi32ELi2ELi4ENS5_IJNS4_1CILi4EEESB_NSA_ILi1EEEEEEEENS5_IJNSA_ILi256EEENSA_ILi128EEENSA_ILi32EEEEEENS_12float_e5m2_tENS5_IJlSC_lEEESJ_SK_NS4_8TiledMMAINS4_8MMA_AtomIJNS4_10MMA_TraitsINS4_25SM100_MMA_F8F6F4_2x1SM_SSEJSJ_SJ_fSF_SG_NS4_17integral_constantINS4_4UMMA5MajorELSR_0EEESS_NSP_INSQ_7ScaleInELST_0EEESU_EEEEEENS4_6LayoutINS5_IJSC_SC_SC_EEENS5_IJNSA_ILi0EEESZ_SZ_EEEEENS5_IJNS4_10UnderscoreES12_S12_EEEEENS4_28SM100_TMA_2SM_LOAD_MULTICASTENS4_14ComposedLayoutINS4_7SwizzleILi1ELi4ELi3EEENS4_18smem_ptr_flag_bitsILi8EEENSX_INS5_IJNSA_ILi8EEESH_EEENS5_IJSH_SC_EEEEEEEvNS4_8identityES15_S1F_vS1G_EENS_8epilogue10collective18CollectiveEpilogueINS1I_23Sm100TmaWarpSpecializedILi2ELi2ELi64ELb0ELb0EEEJNS5_IJSG_SG_SH_EEENS5_IJNSX_ISG_SC_EENSX_INSA_ILi64EEESC_EEEEESJ_SK_SJ_SK_NS1I_6fusion15FusionCallbacksIS1M_NS1S_17LinearCombinationISJ_fSJ_fLNS_15FloatRoundStyleE2EEES1N_S1R_JEEENS4_5SM1004TMEM4LOAD26SM100_TMEM_LOAD_32dp32b64xENS4_13SM90_TMA_LOADENS16_INS17_ILi2ELi4ELi3EEES1A_NSX_INS5_IJS1B_S1P_EEENS5_IJS1P_SC_EEEEEEENS4_39AutoVectorizingCopyWithAssumedAlignmentILi128EEENS4_14SM90_TMA_STOREES27_S29_S29_EEEvvEEEEvNT_6ParamsE,@function
        .size           _ZN7cutlass13device_kernelINS_4gemm6kernel13GemmUniversalIN4cute5tupleIJiiiiEEENS1_10collective13CollectiveMmaINS1_35MainloopSm100TmaUmmaWarpSpecializedILi32ELi2ELi4ENS5_IJNS4_1CILi4EEESB_NSA_ILi1EEEEEEEENS5_IJNSA_ILi256EEENSA_ILi128EEENSA_ILi32EEEEEENS_12float_e5m2_tENS5_IJlSC_lEEESJ_SK_NS4_8TiledMMAINS4_8MMA_AtomIJNS4_10MMA_TraitsINS4_25SM100_MMA_F8F6F4_2x1SM_SSEJSJ_SJ_fSF_SG_NS4_17integral_constantINS4_4UMMA5MajorELSR_0EEESS_NSP_INSQ_7ScaleInELST_0EEESU_EEEEEENS4_6LayoutINS5_IJSC_SC_SC_EEENS5_IJNSA_ILi0EEESZ_SZ_EEEEENS5_IJNS4_10UnderscoreES12_S12_EEEEENS4_28SM100_TMA_2SM_LOAD_MULTICASTENS4_14ComposedLayoutINS4_7SwizzleILi1ELi4ELi3EEENS4_18smem_ptr_flag_bitsILi8EEENSX_INS5_IJNSA_ILi8EEESH_EEENS5_IJSH_SC_EEEEEEEvNS4_8identityES15_S1F_vS1G_EENS_8epilogue10collective18CollectiveEpilogueINS1I_23Sm100TmaWarpSpecializedILi2ELi2ELi64ELb0ELb0EEEJNS5_IJSG_SG_SH_EEENS5_IJNSX_ISG_SC_EENSX_INSA_ILi64EEESC_EEEEESJ_SK_SJ_SK_NS1I_6fusion15FusionCallbacksIS1M_NS1S_17LinearCombinationISJ_fSJ_fLNS_15FloatRoundStyleE2EEES1N_S1R_JEEENS4_5SM1004TMEM4LOAD26SM100_TMEM_LOAD_32dp32b64xENS4_13SM90_TMA_LOADENS16_INS17_ILi2ELi4ELi3EEES1A_NSX_INS5_IJS1B_S1P_EEENS5_IJS1P_SC_EEEEEEENS4_39AutoVectorizingCopyWithAssumedAlignmentILi128EEENS4_14SM90_TMA_STOREES27_S29_S29_EEEvvEEEEvNT_6ParamsE,(.L_x_249 - _ZN7cutlass13device_kernelINS_4gemm6kernel13GemmUniversalIN4cute5tupleIJiiiiEEENS1_10collective13CollectiveMmaINS1_35MainloopSm100TmaUmmaWarpSpecializedILi32ELi2ELi4ENS5_IJNS4_1CILi4EEESB_NSA_ILi1EEEEEEEENS5_IJNSA_ILi256EEENSA_ILi128EEENSA_ILi32EEEEEENS_12float_e5m2_tENS5_IJlSC_lEEESJ_SK_NS4_8TiledMMAINS4_8MMA_AtomIJNS4_10MMA_TraitsINS4_25SM100_MMA_F8F6F4_2x1SM_SSEJSJ_SJ_fSF_SG_NS4_17integral_constantINS4_4UMMA5MajorELSR_0EEESS_NSP_INSQ_7ScaleInELST_0EEESU_EEEEEENS4_6LayoutINS5_IJSC_SC_SC_EEENS5_IJNSA_ILi0EEESZ_SZ_EEEEENS5_IJNS4_10UnderscoreES12_S12_EEEEENS4_28SM100_TMA_2SM_LOAD_MULTICASTENS4_14ComposedLayoutINS4_7SwizzleILi1ELi4ELi3EEENS4_18smem_ptr_flag_bitsILi8EEENSX_INS5_IJNSA_ILi8EEESH_EEENS5_IJSH_SC_EEEEEEEvNS4_8identityES15_S1F_vS1G_EENS_8epilogue10collective18CollectiveEpilogueINS1I_23Sm100TmaWarpSpecializedILi2ELi2ELi64ELb0ELb0EEEJNS5_IJSG_SG_SH_EEENS5_IJNSX_ISG_SC_EENSX_INSA_ILi64EEESC_EEEEESJ_SK_SJ_SK_NS1I_6fusion15FusionCallbacksIS1M_NS1S_17LinearCombinationISJ_fSJ_fLNS_15FloatRoundStyleE2EEES1N_S1R_JEEENS4_5SM1004TMEM4LOAD26SM100_TMEM_LOAD_32dp32b64xENS4_13SM90_TMA_LOADENS16_INS17_ILi2ELi4ELi3EEES1A_NSX_INS5_IJS1B_S1P_EEENS5_IJS1P_SC_EEEEEEENS4_39AutoVectorizingCopyWithAssumedAlignmentILi128EEENS4_14SM90_TMA_STOREES27_S29_S29_EEEvvEEEEvNT_6ParamsE)
        .other          _ZN7cutlass13device_kernelINS_4gemm6kernel13GemmUniversalIN4cute5tupleIJiiiiEEENS1_10collective13CollectiveMmaINS1_35MainloopSm100TmaUmmaWarpSpecializedILi32ELi2ELi4ENS5_IJNS4_1CILi4EEESB_NSA_ILi1EEEEEEEENS5_IJNSA_ILi256EEENSA_ILi128EEENSA_ILi32EEEEEENS_12float_e5m2_tENS5_IJlSC_lEEESJ_SK_NS4_8TiledMMAINS4_8MMA_AtomIJNS4_10MMA_TraitsINS4_25SM100_MMA_F8F6F4_2x1SM_SSEJSJ_SJ_fSF_SG_NS4_17integral_constantINS4_4UMMA5MajorELSR_0EEESS_NSP_INSQ_7ScaleInELST_0EEESU_EEEEEENS4_6LayoutINS5_IJSC_SC_SC_EEENS5_IJNSA_ILi0EEESZ_SZ_EEEEENS5_IJNS4_10UnderscoreES12_S12_EEEEENS4_28SM100_TMA_2SM_LOAD_MULTICASTENS4_14ComposedLayoutINS4_7SwizzleILi1ELi4ELi3EEENS4_18smem_ptr_flag_bitsILi8EEENSX_INS5_IJNSA_ILi8EEESH_EEENS5_IJSH_SC_EEEEEEEvNS4_8identityES15_S1F_vS1G_EENS_8epilogue10collective18CollectiveEpilogueINS1I_23Sm100TmaWarpSpecializedILi2ELi2ELi64ELb0ELb0EEEJNS5_IJSG_SG_SH_EEENS5_IJNSX_ISG_SC_EENSX_INSA_ILi64EEESC_EEEEESJ_SK_SJ_SK_NS1I_6fusion15FusionCallbacksIS1M_NS1S_17LinearCombinationISJ_fSJ_fLNS_15FloatRoundStyleE2EEES1N_S1R_JEEENS4_5SM1004TMEM4LOAD26SM100_TMEM_LOAD_32dp32b64xENS4_13SM90_TMA_LOADENS16_INS17_ILi2ELi4ELi3EEES1A_NSX_INS5_IJS1B_S1P_EEENS5_IJS1P_SC_EEEEEEENS4_39AutoVectorizingCopyWithAssumedAlignmentILi128EEENS4_14SM90_TMA_STOREES27_S29_S29_EEEvvEEEEvNT_6ParamsE,@"STO_CUDA_ENTRY STV_DEFAULT"
_ZN7cutlass13device_kernelINS_4gemm6kernel13GemmUniversalIN4cute5tupleIJiiiiEEENS1_10collective13CollectiveMmaINS1_35MainloopSm100TmaUmmaWarpSpecializedILi32ELi2ELi4ENS5_IJNS4_1CILi4EEESB_NSA_ILi1EEEEEEEENS5_IJNSA_ILi256EEENSA_ILi128EEENSA_ILi32EEEEEENS_12float_e5m2_tENS5_IJlSC_lEEESJ_SK_NS4_8TiledMMAINS4_8MMA_AtomIJNS4_10MMA_TraitsINS4_25SM100_MMA_F8F6F4_2x1SM_SSEJSJ_SJ_fSF_SG_NS4_17integral_constantINS4_4UMMA5MajorELSR_0EEESS_NSP_INSQ_7ScaleInELST_0EEESU_EEEEEENS4_6LayoutINS5_IJSC_SC_SC_EEENS5_IJNSA_ILi0EEESZ_SZ_EEEEENS5_IJNS4_10UnderscoreES12_S12_EEEEENS4_28SM100_TMA_2SM_LOAD_MULTICASTENS4_14ComposedLayoutINS4_7SwizzleILi1ELi4ELi3EEENS4_18smem_ptr_flag_bitsILi8EEENSX_INS5_IJNSA_ILi8EEESH_EEENS5_IJSH_SC_EEEEEEEvNS4_8identityES15_S1F_vS1G_EENS_8epilogue10collective18CollectiveEpilogueINS1I_23Sm100TmaWarpSpecializedILi2ELi2ELi64ELb0ELb0EEEJNS5_IJSG_SG_SH_EEENS5_IJNSX_ISG_SC_EENSX_INSA_ILi64EEESC_EEEEESJ_SK_SJ_SK_NS1I_6fusion15FusionCallbacksIS1M_NS1S_17LinearCombinationISJ_fSJ_fLNS_15FloatRoundStyleE2EEES1N_S1R_JEEENS4_5SM1004TMEM4LOAD26SM100_TMEM_LOAD_32dp32b64xENS4_13SM90_TMA_LOADENS16_INS17_ILi2ELi4ELi3EEES1A_NSX_INS5_IJS1B_S1P_EEENS5_IJS1P_SC_EEEEEEENS4_39AutoVectorizingCopyWithAssumedAlignmentILi128EEENS4_14SM90_TMA_STOREES27_S29_S29_EEEvvEEEEvNT_6ParamsE:
[----:B------:R-:W1:Y:S01]  /*0000*/  LDC R1, c[0x0][0x37c] ;  /* 0x0000df00ff017b82 */ /* 0x000e620000000800 */
[----:B------:R-:W2:Y:S01]  /*0010*/  S2R R177, SR_TID.X ;  /* 0x0000000000b17919 */ /* 0x000ea20000002100 */
[----:B------:R-:W3:Y:S06]  /*0020*/  LDCU.64 UR8, c[0x0][0x890] ;  /* 0x00011200ff0877ac */ /* 0x000eec0008000a00 */
[----:B------:R-:W4:Y:S01]  /*0030*/  S2UR UR50, SR_CgaCtaId ;  /* 0x00000000003279c3 */ /* 0x000f220000008800 */
[----:B------:R-:W-:Y:S02]  /*0040*/  PRMT R162, RZ, 0x7610, R162 ;  /* 0x00007610ffa27816 */ /* 0x000fe400000000a2 */
[----:B------:R-:W-:-:S02]  /*0050*/  ELECT P0, URZ, PT ;  /* 0x0000000000ff782f */ /* 0x000fc40003800000 */
[----:B---3--:R-:W-:-:S04]  /*0060*/  ISETP.NE.U32.AND P1, PT, RZ, UR8, PT ;  /* 0x00000008ff007c0c */ /* 0x008fc8000bf25070 */
[----:B------:R-:W-:Y:S01]  /*0070*/  ISETP.NE.AND.EX P2, PT, RZ, UR9, PT, P1 ;  /* 0x00000009ff007c0c */ /* 0x000fe2000bf45310 */
[----:B----4-:R-:W-:Y:S02]  /*0080*/  ULOP3.LUT UR34, UR50, 0x1, URZ, 0xc0, !UPT ;  /* 0x0000000132227892 */ /* 0x010fe4000f8ec0ff */
[----:B------:R-:W-:Y:S01]  /*0090*/  ULOP3.LUT UR29, UR50, 0x1, URZ, 0x3c, !UPT ;  /* 0x00000001321d7892 */ /* 0x000fe2000f8e3cff */
[----:B--2---:R-:W-:-:S05]  /*00a0*/  SHF.R.U32.HI R163, RZ, 0x5, R177 ;  /* 0x00000005ffa37819 */ /* 0x004fca00000116b1 */
[----:B------:R-:W2:Y:S02]  /*00b0*/  SHFL.IDX PT, R0, R163, RZ, 0x1f ;  /* 0x00001fffa3007589 */ /* 0x000ea400000e0000 */
[----:B--2---:R-:W-:Y:S02]  /*00c0*/  R2UR UR21, R0 ;  /* 0x00000000001572ca */ /* 0x004fe400000e0000 */
[----:B-1----:R-:W-:Y:S05]  /*00d0*/  @P2 BRA `(.L_x_0) ;  /* 0x0000000000302947 */ /* 0x002fea0003800000 */
[----:B------:R-:W1:Y:S02]  /*00e0*/  LDCU.64 UR4, c[0x0][0x888] ;  /* 0x00011100ff0477ac */ /* 0x000e640008000a00 */
[----:B-1----:R-:W-:-:S04]  /*00f0*/  UISETP.NE.U32.AND UP0, UPT, UR4, URZ, UPT ;  /* 0x000000ff0400728c */ /* 0x002fc8000bf05070 */
[----:B------:R-:W-:-:S09]  /*0100*/  UISETP.NE.AND.EX UP0, UPT, UR5, URZ, UPT, UP0 ;  /* 0x000000ff0500728c */ /* 0x000fd2000bf05300 */
[----:B------:R-:W-:Y:S05]  /*0110*/  BRA.U !UP0, `(.L_x_1) ;  /* 0x0000000108147547 */ /* 0x000fea000b800000 */
[----:B------:R-:W1:Y:S01]  /*0120*/  LDC.64 R2, c[0x0][0x888] ;  /* 0x00022200ff027b82 */ /* 0x000e620000000a00 */
[----:B------:R-:W1:Y:S02]  /*0130*/  LDCU.64 UR4, c[0x0][0x358] ;  /* 0x00006b00ff0477ac */ /* 0x000e640008000a00 */
[----:B-1----:R1:W5:Y:S01]  /*0140*/  LDG.E R73, desc[UR4][R2.64] ;  /* 0x0000000402497981 */ /* 0x002362000c1e1900 */
[----:B------:R-:W-:Y:S01]  /*0150*/  HFMA2 R162, -RZ, RZ, 0, 5.9604644775390625e-08 ;  /* 0x00000001ffa27431 */ /* 0x000fe200000001ff */
[----:B------:R-:W-:Y:S05]  /*0160*/  BRA `(.L_x_0) ;  /* 0x00000000000c7947 */ /* 0x000fea0003800000 */
.L_x_1:
[----:B------:R-:W1:Y:S01]  /*0170*/  LDCU UR4, c[0x0][0x880] ;  /* 0x00011000ff0477ac */ /* 0x000e620008000800 */
[----:B------:R-:W-:Y:S01]  /*0180*/  HFMA2 R162, -RZ, RZ, 0, 5.9604644775390625e-08 ;  /* 0x00000001ffa27431 */ /* 0x000fe200000001ff */
[----:B-1----:R-:W-:-:S07]  /*0190*/  MOV R73, UR4 ;  /* 0x0000000400497c02 */ /* 0x002fce0008000f00 */
.L_x_0:
[----:B------:R-:W2:Y:S02]  /*01a0*/  LDCU.64 UR4, c[0x0][0x8b0] ;  /* 0x00011600ff0477ac */ /* 0x000ea40008000a00 */
[----:B--2---:R-:W-:-:S04]  /*01b0*/  UISETP.NE.U32.AND UP0, UPT, UR4, URZ, UPT ;  /* 0x000000ff0400728c */ /* 0x004fc8000bf05070 */
[----:B------:R-:W-:-:S09]  /*01c0*/  UISETP.NE.AND.EX UP0, UPT, UR5, URZ, UPT, UP0 ;  /* 0x000000ff0500728c */ /* 0x000fd2000bf05300 */
[----:B------:R-:W-:Y:S05]  /*01d0*/  BRA.U UP0, `(.L_x_2) ;  /* 0x0000000100287547 */ /* 0x000fea000b800000 */
[----:B------:R-:W2:Y:S02]  /*01e0*/  LDCU.64 UR4, c[0x0][0x8a8] ;  /* 0x00011500ff0477ac */ /* 0x000ea40008000a00 */
[----:B--2---:R-:W-:-:S04]  /*01f0*/  UISETP.NE.U32.AND UP0, UPT, UR4, URZ, UPT ;  /* 0x000000ff0400728c */ /* 0x004fc8000bf05070 */
[----:B------:R-:W-:-:S09]  /*0200*/  UISETP.NE.AND.EX UP0, UPT, UR5, URZ, UPT, UP0 ;  /* 0x000000ff0500728c */ /* 0x000fd2000bf05300 */
[----:B------:R-:W-:Y:S05]  /*0210*/  BRA.U !UP0, `(.L_x_3) ;  /* 0x0000000108107547 */ /* 0x000fea000b800000 */
[----:B------:R-:W2:Y:S01]  /*0220*/  LDC.64 R70, c[0x0][0x8a8] ;  /* 0x00022a00ff467b82 */ /* 0x000ea20000000a00 */
[----:B------:R-:W2:Y:S02]  /*0230*/  LDCU.64 UR4, c[0x0][0x358] ;  /* 0x00006b00ff0477ac */ /* 0x000ea40008000a00 */
[----:B--2---:R2:W5:Y:S01]  /*0240*/  LDG.E R70, desc[UR4][R70.64] ;  /* 0x0000000446467981 */ /* 0x004562000c1e1900 */
[----:B------:R-:W-:Y:S05]  /*0250*/  BRA `(.L_x_2) ;  /* 0x0000000000087947 */ /* 0x000fea0003800000 */
.L_x_3:
[----:B------:R-:W2:Y:S02]  /*0260*/  LDCU UR4, c[0x0][0x8a0] ;  /* 0x00011400ff0477ac */ /* 0x000ea40008000800 */
[----:B--2---:R-:W-:Y:S02]  /*0270*/  MOV R70, UR4 ;  /* 0x0000000400467c02 */ /* 0x004fe40008000f00 */
.L_x_2:
[----:B------:R-:W-:Y:S01]  /*0280*/  IMAD.U32 R0, RZ, RZ, UR21 ;  /* 0x00000015ff007e24 */ /* 0x000fe2000f8e00ff */
[----:B------:R-:W-:Y:S04]  /*0290*/  BSSY.RECONVERGENT B0, `(.L_x_4) ;  /* 0x000000c000007945 */ /* 0x000fe80003800200 */
[C---:B------:R-:W-:Y:S02]  /*02a0*/  ISETP.NE.OR P3, PT, R0.reuse, 0x1, !P0 ;  /* 0x000000010000780c */ /* 0x040fe40004765670 */
[----:B------:R-:W-:-:S11]  /*02b0*/  ISETP.NE.OR P2, PT, R0, 0x3, !P0 ;  /* 0x000000030000780c */ /* 0x000fd60004745670 */
[----:B------:R-:W-:Y:S05]  /*02c0*/  @P3 BRA `(.L_x_5) ;  /* 0x0000000000203947 */ /* 0x000fea0003800000 */
[----:B------:R-:W3:Y:S02]  /*02d0*/  LDCU.64 UR4, c[0x0][0x348] ;  /* 0x00006900ff0477ac */ /* 0x000ee40008000a00 */
[----:B---3--:R-:W-:Y:S02]  /*02e0*/  UIADD3 UR6, UP1, UPT, UR4, 0x80, URZ ;  /* 0x0000008004067890 */ /* 0x008fe4000ff3e0ff */
[----:B------:R-:W-:Y:S02]  /*02f0*/  UIADD3 UR4, UP0, UPT, UR4, 0x180, URZ ;  /* 0x0000018004047890 */ /* 0x000fe4000ff1e0ff */
[----:B------:R-:W-:Y:S02]  /*0300*/  UIADD3.X UR7, UPT, UPT, URZ, UR5, URZ, UP1, !UPT ;  /* 0x00000005ff077290 */ /* 0x000fe40008ffe4ff */
[----:B------:R-:W-:-:S07]  /*0310*/  UIADD3.X UR5, UPT, UPT, URZ, UR5, URZ, UP0, !UPT ;  /* 0x00000005ff057290 */ /* 0x000fce00087fe4ff */
[----:B------:R3:W-:Y:S02]  /*0320*/  UTMACCTL.PF [UR6] ;  /* 0x00000000060079b9 */ /* 0x0007e40008040000 */
[----:B------:R3:W-:Y:S02]  /*0330*/  UTMACCTL.PF [UR4] ;  /* 0x00000000040079b9 */ /* 0x0007e40008040000 */
[----:B---3--:R-:W-:Y:S01]  /*0340*/  NOP ;  /* 0x0000000000007918 */ /* 0x008fe20000000000 */
.L_x_5:
[----:B------:R-:W-:Y:S05]  /*0350*/  BSYNC.RECONVERGENT B0 ;  /* 0x0000000000007941 */ /* 0x000fea0003800200 */
.L_x_4:
[----:B------:R-:W-:Y:S04]  /*0360*/  BSSY.RECONVERGENT B0, `(.L_x_6) ;  /* 0x000000a000007945 */ /* 0x000fe80003800200 */
        /* <DEDUP_REMOVED lines=9> */
.L_x_7:
[----:B------:R-:W-:Y:S05]  /*0400*/  BSYNC.RECONVERGENT B0 ;  /* 0x0000000000007941 */ /* 0x000fea0003800200 */
.L_x_6:
[----:B------:R-:W3:Y:S01]  /*0410*/  LDCU.64 UR4, c[0x0][0x888] ;  /* 0x00011100ff0477ac */ /* 0x000ee20008000a00 */
[----:B------:R-:W-:Y:S01]  /*0420*/  ISETP.NE.AND.EX P1, PT, RZ, UR9, PT, P1 ;  /* 0x00000009ff007c0c */ /* 0x000fe2000bf25310 */
[----:B------:R-:W-:Y:S01]  /*0430*/  UPLOP3.LUT UP3, UPT, UPT, UPT, UPT, 0x80, 0x8 ;  /* 0x000000000008789c */ /* 0x000fe20003f6f070 */
[----:B---3--:R-:W-:-:S04]  /*0440*/  ISETP.NE.U32.AND P2, PT, RZ, UR4, PT ;  /* 0x00000004ff007c0c */ /* 0x008fc8000bf45070 */
[----:B------:R-:W-:-:S13]  /*0450*/  ISETP.NE.AND.EX P2, PT, RZ, UR5, PT, P2 ;  /* 0x00000005ff007c0c */ /* 0x000fda000bf45320 */
[----:B------:R-:W-:Y:S05]  /*0460*/  @P2 BRA P1, `(.L_x_8) ;  /* 0x0000000000282947 */ /* 0x000fea0000800000 */
[----:B------:R-:W-:Y:S01]  /*0470*/  UISETP.NE.U32.AND UP0, UPT, UR8, URZ, UPT ;  /* 0x000000ff0800728c */ /* 0x000fe2000bf05070 */
[----:B-----5:R-:W-:Y:S01]  /*0480*/  FSETP.NEU.AND P1, PT, R73, RZ, PT ;  /* 0x000000ff4900720b */ /* 0x020fe20003f2d000 */
[----:B------:R-:W-:Y:S02]  /*0490*/  UISETP.NE.U32.AND UP2, UPT, UR4, URZ, UPT ;  /* 0x000000ff0400728c */ /* 0x000fe4000bf45070 */
[----:B------:R-:W-:Y:S02]  /*04a0*/  UISETP.NE.AND.EX UP1, UPT, UR9, URZ, UPT, UP0 ;  /* 0x000000ff0900728c */ /* 0x000fe4000bf25300 */
[----:B------:R-:W-:-:S04]  /*04b0*/  UISETP.NE.AND.EX UP0, UPT, UR5, URZ, UPT, UP2 ;  /* 0x000000ff0500728c */ /* 0x000fc8000bf05320 */
[----:B------:R-:W-:-:S04]  /*04c0*/  USEL UR4, URZ, 0xffffffff, UP0 ;  /* 0xffffffffff047887 */ /* 0x000fc80008000000 */
[----:B------:R-:W-:Y:S01]  /*04d0*/  VOTEU.ANY UP0, P1 ;  /* 0x0000000000ff7886 */ /* 0x000fe20000800100 */
[----:B------:R-:W-:-:S04]  /*04e0*/  @!UP1 USEL UR4, URZ, 0xffffffff, UP0 ;  /* 0xffffffffff049887 */ /* 0x000fc80008000000 */
[----:B------:R-:W-:-:S04]  /*04f0*/  ULOP3.LUT UR4, UR4, 0x1, URZ, 0xc0, !UPT ;  /* 0x0000000104047892 */ /* 0x000fc8000f8ec0ff */
[----:B------:R-:W-:-:S11]  /*0500*/  UISETP.NE.U32.AND UP3, UPT, UR4, 0x1, UPT ;  /* 0x000000010400788c */ /* 0x000fd6000bf65070 */
.L_x_8:
[----:B------:R-:W3:Y:S01]  /*0510*/  SHFL.IDX PT, R0, R163, RZ, 0x1f ;  /* 0x00001fffa3007589 */ /* 0x000ee200000e0000 */
[----:B------:R-:W-:-:S04]  /*0520*/  UISETP.NE.AND UP0, UPT, UR21, 0x2, UPT ;  /* 0x000000021500788c */ /* 0x000fc8000bf05270 */
[----:B------:R-:W-:Y:S02]  /*0530*/  UISETP.EQ.AND UP1, UPT, UR34, URZ, !UP0 ;  /* 0x000000ff2200728c */ /* 0x000fe4000c722270 */
[----:B------:R-:W-:-:S04]  /*0540*/  USEL UR38, URZ, 0x1, UP0 ;  /* 0x00000001ff267887 */ /* 0x000fc80008000000 */
[----:B------:R-:W-:Y:S02]  /*0550*/  PLOP3.LUT P3, PT, P0, PT, UP1, 0x80, 0x8 ;  /* 0x000000000008781c */ /* 0x000fe4000076f018 */
[----:B---3--:R-:W-:-:S13]  /*0560*/  ISETP.NE.AND P1, PT, R0, RZ, PT ;  /* 0x000000ff0000720c */ /* 0x008fda0003f25270 */
[----:B------:R-:W-:Y:S05]  /*0570*/  @P1 BRA `(.L_x_9) ;  /* 0x0000000400401947 */ /* 0x000fea0003800000 */
[----:B------:R-:W-:Y:S01]  /*0580*/  ELECT P1, URZ, PT ;  /* 0x0000000000ff782f */ /* 0x000fe20003820000 */
[----:B------:R-:W-:-:S12]  /*0590*/  BSSY.RECONVERGENT B0, `(.L_x_9) ;  /* 0x000004e000007945 */ /* 0x000fd80003800200 */
[----:B------:R-:W-:Y:S05]  /*05a0*/  @!P1 BRA `(.L_x_10) ;  /* 0x0000000400309947 */ /* 0x000fea0003800000 */
[----:B------:R-:W-:Y:S01]  /*05b0*/  UMOV UR4, 0x400 ;  /* 0x0000040000047882 */ /* 0x000fe20000000000 */
[----:B------:R-:W-:Y:S01]  /*05c0*/  UMOV UR8, 0x1 ;  /* 0x0000000100087882 */ /* 0x000fe20000000000 */
[----:B------:R-:W-:Y:S01]  /*05d0*/  UMOV UR6, 0x5 ;  /* 0x0000000500067882 */ /* 0x000fe20000000000 */
[----:B------:R-:W-:Y:S02]  /*05e0*/  ULEA UR4, UR50, UR4, 0x18 ;  /* 0x0000000432047291 */ /* 0x000fe4000f8ec0ff */
[----:B------:R-:W-:-:S04]  /*05f0*/  UIADD3 UR8, UPT, UPT, -UR8, 0x100000, URZ ;  /* 0x0010000008087890 */ /* 0x000fc8000fffe1ff */
[----:B------:R-:W-:Y:S02]  /*0600*/  USHF.L.U32 UR9, UR8, 0xb, URZ ;  /* 0x0000000b08097899 */ /* 0x000fe400080006ff */
[----:B------:R-:W-:Y:S02]  /*0610*/  USHF.L.U32 UR8, UR8, 0x1, URZ ;  /* 0x0000000108087899 */ /* 0x000fe400080006ff */
[----:B------:R-:W-:-:S04]  /*0620*/  UIADD3 UR6, UPT, UPT, -UR6, 0x100000, URZ ;  /* 0x0010000006067890 */ /* 0x000fc8000fffe1ff */
[----:B------:R-:W-:Y:S02]  /*0630*/  USHF.L.U32 UR7, UR6, 0xb, URZ ;  /* 0x0000000b06077899 */ /* 0x000fe400080006ff */
[----:B------:R-:W-:Y:S01]  /*0640*/  USHF.L.U32 UR6, UR6, 0x1, URZ ;  /* 0x0000000106067899 */ /* 0x000fe200080006ff */
[----:B------:R-:W3:Y:S03]  /*0650*/  FENCE.VIEW.ASYNC.S ;  /* 0x00000000000073c6 */ /* 0x000ee60000000000 */
[----:B---3--:R3:W4:Y:S08]  /*0660*/  SYNCS.EXCH.64 URZ, [UR4], UR8 ;  /* 0x0000000804ff75b2 */ /* 0x0087300008000100 */
[----:B------:R3:W1:Y:S01]  /*0670*/  SYNCS.EXCH.64 URZ, [UR4+0x100], UR6 ;  /* 0x0001000604ff75b2 */ /* 0x0006620008000100 */
        /* <DEDUP_REMOVED lines=61> */
[----:B------:R3:W1:Y:S02]  /*0a50*/  SYNCS.EXCH.64 URZ, [UR4+0x1f8], UR6 ;  /* 0x0001f80604ff75b2 */ /* 0x0006640008000100 */
[----:B---34-:R-:W-:Y:S01]  /*0a60*/  NOP ;  /* 0x0000000000007918 */ /* 0x018fe20000000000 */
.L_x_10:
[----:B------:R-:W-:Y:S05]  /*0a70*/  BSYNC.RECONVERGENT B0 ;  /* 0x0000000000007941 */ /* 0x000fea0003800200 */
.L_x_9:
[----:B------:R-:W3:Y:S01]  /*0a80*/  SHFL.IDX PT, R0, R163, RZ, 0x1f ;  /* 0x00001fffa3007589 */ /* 0x000ee200000e0000 */
[----:B------:R-:W-:Y:S01]  /*0a90*/  NOP ;  /* 0x0000000000007918 */ /* 0x000fe20000000000 */
[----:B---3--:R-:W-:-:S13]  /*0aa0*/  ISETP.NE.AND P1, PT, R0, 0x1, PT ;  /* 0x000000010000780c */ /* 0x008fda0003f25270 */
[----:B------:R-:W-:Y:S05]  /*0ab0*/  @P1 BRA `(.L_x_11) ;  /* 0x0000000000441947 */ /* 0x000fea0003800000 */
        /* <DEDUP_REMOVED lines=10> */
[----:B------:R-:W-:Y:S01]  /*0b60*/  ELECT P1, URZ, PT ;  /* 0x0000000000ff782f */ /* 0x000fe20003820000 */
[----:B------:R-:W3:Y:S02]  /*0b70*/  FENCE.VIEW.ASYNC.S ;  /* 0x00000000000073c6 */ /* 0x000ee40000000000 */
[----:B---3--:R3:W4:Y:S08]  /*0b80*/  SYNCS.EXCH.64 URZ, [UR4+0x200], UR8 ;  /* 0x0002000804ff75b2 */ /* 0x0087300008000100 */
[----:B------:R3:W1:Y:S01]  /*0b90*/  SYNCS.EXCH.64 URZ, [UR4+0x210], UR6 ;  /* 0x0002100604ff75b2 */ /* 0x0006620008000100 */
[----:B------:R3:W1:Y:S01]  /*0ba0*/  SYNCS.EXCH.64 URZ, [UR4+0x208], UR8 ;  /* 0x0002080804ff75b2 */ /* 0x0006620008000100 */
[----:B------:R3:W1:Y:S01]  /*0bb0*/  SYNCS.EXCH.64 URZ, [UR4+0x218], UR6 ;  /* 0x0002180604ff75b2 */ /* 0x0006620008000100 */
[----:B------:R-:W-:Y:S01]  /*0bc0*/  NOP ;  /* 0x0000000000007918 */ /* 0x000fe20000000000 */
.L_x_11:
[----:B------:R-:W2:Y:S01]  /*0bd0*/  SHFL.IDX PT, R0, R163, RZ, 0x1f ;  /* 0x00001fffa3007589 */ /* 0x000ea200000e0000 */
[----:B------:R-:W-:Y:S01]  /*0be0*/  NOP ;  /* 0x0000000000007918 */ /* 0x000fe20000000000 */
[----:B--2---:R-:W-:-:S13]  /*0bf0*/  ISETP.NE.AND P1, PT, R0, 0x3, PT ;  /* 0x000000030000780c */ /* 0x004fda0003f25270 */
[----:B------:R-:W-:Y:S05]  /*0c00*/  @P1 BRA `(.L_x_12) ;  /* 0x00000000002c1947 */ /* 0x000fea0003800000 */
[----:B---3--:R-:W-:Y:S01]  /*0c10*/  UMOV UR4, 0x400 ;  /* 0x0000040000047882 */ /* 0x008fe20000000000 */
[----:B------:R-:W-:Y:S01]  /*0c20*/  UMOV UR5, 0x20 ;  /* 0x0000002000057882 */ /* 0x000fe20000000000 */
[----:B------:R-:W-:Y:S02]  /*0c30*/  ULEA UR6, UR50, UR4, 0x18 ;  /* 0x0000000432067291 */ /* 0x000fe4000f8ec0ff */
[----:B------:R-:W-:-:S04]  /*0c40*/  UIADD3 UR4, UPT, UPT, -UR5, 0x100000, URZ ;  /* 0x0010000005047890 */ /* 0x000fc8000fffe1ff */
[----:B------:R-:W-:Y:S02]  /*0c50*/  USHF.L.U32 UR5, UR4, 0xb, URZ ;  /* 0x0000000b04057899 */ /* 0x000fe400080006ff */
[----:B------:R-:W-:Y:S01]  /*0c60*/  USHF.L.U32 UR4, UR4, 0x1, URZ ;  /* 0x0000000104047899 */ /* 0x000fe200080006ff */
[----:B------:R-:W-:Y:S01]  /*0c70*/  ELECT P1, URZ, PT ;  /* 0x0000000000ff782f */ /* 0x000fe20003820000 */
[----:B------:R-:W2:Y:S10]  /*0c80*/  FENCE.VIEW.ASYNC.S ;  /* 0x00000000000073c6 */ /* 0x000eb40000000000 */
[----:B--2---:R2:W3:Y:S01]  /*0c90*/  SYNCS.EXCH.64 URZ, [UR6+0x220], UR4 ;  /* 0x0002200406ff75b2 */ /* 0x0044e20008000100 */
[----:B------:R2:W1:Y:S01]  /*0ca0*/  SYNCS.EXCH.64 URZ, [UR6+0x228], UR4 ;  /* 0x0002280406ff75b2 */ /* 0x0004620008000100 */
[----:B------:R-:W-:Y:S01]  /*0cb0*/  NOP ;  /* 0x0000000000007918 */ /* 0x000fe20000000000 */
.L_x_12:
[----:B------:R-:W4:Y:S01]  /*0cc0*/  SHFL.IDX PT, R0, R163, RZ, 0x1f ;  /* 0x00001fffa3007589 */ /* 0x000f2200000e0000 */
[----:B------:R-:W-:Y:S01]  /*0cd0*/  NOP ;  /* 0x0000000000007918 */ /* 0x000fe20000000000 */
[----:B----4-:R-:W-:-:S13]  /*0ce0*/  ISETP.NE.AND P1, PT, R0, 0x4, PT ;  /* 0x000000040000780c */ /* 0x010fda0003f25270 */
[----:B------:R-:W-:Y:S05]  /*0cf0*/  @P1 BRA `(.L_x_13) ;  /* 0x0000000000481947 */ /* 0x000fea0003800000 */
[----:B--23--:R-:W-:Y:S01]  /*0d00*/  UMOV UR4, 0xe20 ;  /* 0x00000e2000047882 */ /* 0x00cfe20000000000 */
[----:B------:R-:W-:Y:S01]  /*0d10*/  UMOV UR6, 0x400 ;  /* 0x0000040000067882 */ /* 0x000fe20000000000 */
[----:B------:R-:W-:Y:S01]  /*0d20*/  USEL UR4, UR4, 0xc20, UP3 ;  /* 0x00000c2004047887 */ /* 0x000fe20009800000 */
        /* <DEDUP_REMOVED lines=9> */
[----:B------:R-:W2:Y:S02]  /*0dc0*/  FENCE.VIEW.ASYNC.S ;  /* 0x00000000000073c6 */ /* 0x000ea40000000000 */
[----:B--2---:R4:W2:Y:S08]  /*0dd0*/  SYNCS.EXCH.64 URZ, [UR6+0x230], UR8 ;  /* 0x0002300806ff75b2 */ /* 0x0048b00008000100 */
[----:B------:R4:W3:Y:S01]  /*0de0*/  SYNCS.EXCH.64 URZ, [UR6+0x240], UR4 ;  /* 0x0002400406ff75b2 */ /* 0x0008e20008000100 */
[----:B------:R4:W1:Y:S01]  /*0df0*/  SYNCS.EXCH.64 URZ, [UR6+0x238], UR8 ;  /* 0x0002380806ff75b2 */ /* 0x0008620008000100 */
[----:B------:R4:W1:Y:S02]  /*0e00*/  SYNCS.EXCH.64 URZ, [UR6+0x248], UR4 ;  /* 0x0002480406ff75b2 */ /* 0x0008640008000100 */
[----:B----4-:R-:W-:Y:S01]  /*0e10*/  NOP ;  /* 0x0000000000007918 */ /* 0x010fe20000000000 */
.L_x_13:
[----:B------:R-:W4:Y:S01]  /*0e20*/  SHFL.IDX PT, R0, R163, RZ, 0x1f ;  /* 0x00001fffa3007589 */ /* 0x000f2200000e0000 */
[----:B------:R-:W-:Y:S01]  /*0e30*/  NOP ;  /* 0x0000000000007918 */ /* 0x000fe20000000000 */
[----:B----4-:R-:W-:-:S13]  /*0e40*/  ISETP.NE.AND P1, PT, R0, 0x5, PT ;  /* 0x000000050000780c */ /* 0x010fda0003f25270 */
[----:B------:R-:W-:Y:S05]  /*0e50*/  @P1 BRA `(.L_x_14) ;  /* 0x0000000000541947 */ /* 0x000fea0003800000 */
[----:B--23--:R-:W-:Y:S01]  /*0e60*/  UMOV UR4, 0x400 ;  /* 0x0000040000047882 */ /* 0x00cfe20000000000 */
        /* <DEDUP_REMOVED lines=14> */
[----:B------:R4:W1:Y:S01]  /*0f50*/  SYNCS.EXCH.64 URZ, [UR4+0x278], UR8 ;  /* 0x0002780804ff75b2 */ /* 0x0008620008000100 */
[----:B------:R4:W1:Y:S01]  /*0f60*/  SYNCS.EXCH.64 URZ, [UR4+0x260], UR6 ;  /* 0x0002600604ff75b2 */ /* 0x0008620008000100 */
[----:B------:R4:W1:Y:S01]  /*0f70*/  SYNCS.EXCH.64 URZ, [UR4+0x280], UR8 ;  /* 0x0002800804ff75b2 */ /* 0x0008620008000100 */
[----:B------:R4:W1:Y:S01]  /*0f80*/  SYNCS.EXCH.64 URZ, [UR4+0x268], UR6 ;  /* 0x0002680604ff75b2 */ /* 0x0008620008000100 */
[----:B------:R4:W1:Y:S02]  /*0f90*/  SYNCS.EXCH.64 URZ, [UR4+0x288], UR8 ;  /* 0x0002880804ff75b2 */ /* 0x0008640008000100 */
[----:B----4-:R-:W-:Y:S01]  /*0fa0*/  NOP ;  /* 0x0000000000007918 */ /* 0x010fe20000000000 */
.L_x_14:
[----:B------:R-:W4:Y:S01]  /*0fb0*/  SHFL.IDX PT, R0, R163, RZ, 0x1f ;  /* 0x00001fffa3007589 */ /* 0x000f2200000e0000 */
[----:B------:R-:W-:Y:S01]  /*0fc0*/  ISETP.NE.OR P0, PT, RZ, UR21, !P0 ;  /* 0x00000015ff007c0c */ /* 0x000fe2000c705670 */
[----:B------:R-:W-:Y:S01]  /*0fd0*/  NOP ;  /* 0x0000000000007918 */ /* 0x000fe20000000000 */
[----:B----4-:R-:W-:-:S13]  /*0fe0*/  ISETP.NE.AND P1, PT, R0, 0x3, PT ;  /* 0x000000030000780c */ /* 0x010fda0003f25270 */
[----:B------:R-:W-:Y:S05]  /*0ff0*/  @P1 BRA `(.L_x_15) ;  /* 0x0000000000341947 */ /* 0x000fea0003800000 */
[----:B--23--:R-:W-:Y:S01]  /*1000*/  UMOV UR4, 0x400 ;  /* 0x0000040000047882 */ /* 0x00cfe20000000000 */
[----:B------:R-:W-:Y:S01]  /*1010*/  UMOV UR6, 0x20 ;  /* 0x0000002000067882 */ /* 0x000fe20000000000 */
[----:B------:R-:W-:Y:S02]  /*1020*/  ULEA UR4, UR50, UR4, 0x18 ;  /* 0x0000000432047291 */ /* 0x000fe4000f8ec0ff */
[----:B------:R-:W-:-:S04]  /*1030*/  UIADD3 UR6, UPT, UPT, -UR6, 0x100000, URZ ;  /* 0x0010000006067890 */ /* 0x000fc8000fffe1ff */
[----:B------:R-:W-:Y:S02]  /*1040*/  USHF.L.U32 UR7, UR6, 0xb, URZ ;  /* 0x0000000b06077899 */ /* 0x000fe400080006ff */
[----:B------:R-:W-:Y:S01]  /*1050*/  USHF.L.U32 UR6, UR6, 0x1, URZ ;  /* 0x0000000106067899 */ /* 0x000fe200080006ff */
[----:B------:R-:W-:Y:S01]  /*1060*/  ELECT P1, URZ, PT ;  /* 0x0000000000ff782f */ /* 0x000fe20003820000 */
[----:B------:R-:W2:Y:S10]  /*1070*/  FENCE.VIEW.ASYNC.S ;  /* 0x00000000000073c6 */ /* 0x000eb40000000000 */
[----:B--2---:R4:W2:Y:S01]  /*1080*/  SYNCS.EXCH.64 URZ, [UR4+0x290], UR6 ;  /* 0x0002900604ff75b2 */ /* 0x0048a20008000100 */
[----:B------:R4:W3:Y:S01]  /*1090*/  SYNCS.EXCH.64 URZ, [UR4+0x2a0], UR6 ;  /* 0x0002a00604ff75b2 */ /* 0x0008e20008000100 */
[----:B------:R4:W1:Y:S01]  /*10a0*/  SYNCS.EXCH.64 URZ, [UR4+0x298], UR6 ;  /* 0x0002980604ff75b2 */ /* 0x0008620008000100 */
[----:B------:R4:W1:Y:S02]  /*10b0*/  SYNCS.EXCH.64 URZ, [UR4+0x2a8], UR6 ;  /* 0x0002a80604ff75b2 */ /* 0x0008640008000100 */
[----:B----4-:R-:W-:Y:S01]  /*10c0*/  NOP ;  /* 0x0000000000007918 */ /* 0x010fe20000000000 */
.L_x_15:
[----:B------:R-:W-:Y:S01]  /*10d0*/  VOTEU.ALL UP0, P0 ;  /* 0x0000000000ff7886 */ /* 0x000fe20000000000 */
[----:B--23--:R-:W-:Y:S01]  /*10e0*/  UMOV UR4, 0x20 ;  /* 0x0000002000047882 */ /* 0x00cfe20000000000 */
[----:B------:R-:W2:Y:S01]  /*10f0*/  LDCU UR37, c[0x0][0x36c] ;  /* 0x00006d80ff2577ac */ /* 0x000ea20008000800 */
[----:B------:R-:W-:Y:S01]  /*1100*/  NOP ;  /* 0x0000000000007918 */ /* 0x000fe20000000000 */
[----:B------:R-:W-:Y:S01]  /*1110*/  LOP3.LUT R0, R177, 0x1f, RZ, 0xc0, !PT ;  /* 0x0000001fb1007812 */ /* 0x000fe200078ec0ff */
[----:B------:R-:W-:Y:S01]  /*1120*/  @!UP0 UMOV UR6, 0x400 ;  /* 0x0000040000068882 */ /* 0x000fe20000000000 */
[----:B------:R-:W-:-:S04]  /*1130*/  @!UP0 UIADD3 UR4, UPT, UPT, -UR4, 0x100000, URZ ;  /* 0x0010000004048890 */ /* 0x000fc8000fffe1ff */
[----:B------:R-:W-:Y:S02]  /*1140*/  @!UP0 USHF.L.U32 UR5, UR4, 0xb, URZ ;  /* 0x0000000b04058899 */ /* 0x000fe400080006ff */
[----:B------:R-:W-:Y:S02]  /*1150*/  @!UP0 USHF.L.U32 UR4, UR4, 0x1, URZ ;  /* 0x0000000104048899 */ /* 0x000fe400080006ff */
[----:B------:R-:W-:Y:S01]  /*1160*/  @!UP0 ULEA UR6, UR50, UR6, 0x18 ;  /* 0x0000000632068291 */ /* 0x000fe2000f8ec0ff */
[----:B------:R-:W-:Y:S01]  /*1170*/  VOTEU.ALL UP0, P0 ;  /* 0x0000000000ff7886 */ /* 0x000fe20000000000 */
[----:B------:R-:W-:Y:S02]  /*1180*/  UISETP.NE.AND UP4, UPT, UR21, URZ, UPT ;  /* 0x000000ff1500728c */ /* 0x000fe4000bf85270 */
[----:B--2---:R-:W-:Y:S01]  /*1190*/  UISETP.EQ.U32.AND UP1, UPT, UR37, 0x1, UPT ;  /* 0x000000012500788c */ /* 0x004fe2000bf22070 */
[----:B------:R-:W2:Y:S07]  /*11a0*/  FENCE.VIEW.ASYNC.S ;  /* 0x00000000000073c6 */ /* 0x000eae0000000000 */
[----:B--2---:R2:W3:Y:S01]  /*11b0*/  @!UP0 SYNCS.EXCH.64 URZ, [UR6+0x2b0], UR4 ;  /* 0x0002b00406ff85b2 */ /* 0x0044e20008000100 */
[----:B------:R-:W-:Y:S05]  /*11c0*/  BRA.U !UP1, `(.L_x_16) ;  /* 0x0000000109087547 */ /* 0x000fea000b800000 */
[----:B-1-3--:R-:W-:Y:S01]  /*11d0*/  UCGABAR_ARV ;  /* 0x00000000000079c7 */ /* 0x00afe20008000000 */
[----:B------:R-:W-:Y:S05]  /*11e0*/  BRA `(.L_x_17) ;  /* 0x0000000000047947 */ /* 0x000fea0003800000 */
.L_x_16:
[----:B-1-3--:R-:W-:Y:S01]  /*11f0*/  NOP ;  /* 0x0000000000007918 */ /* 0x00afe20000000000 */
.L_x_17:
[----:B------:R-:W1:Y:S01]  /*1200*/  S2UR UR31, SR_CTAID.X ;  /* 0x00000000001f79c3 */ /* 0x000e620000002500 */
[----:B------:R-:W-:-:S05]  /*1210*/  CS2R.32 R3, SR_CgaSize ;  /* 0x0000000000037805 */ /* 0x000fca0000008a00 */
[----:B------:R-:W-:-:S05]  /*1220*/  IMAD R3, R3, -0xa0, RZ ;  /* 0xffffff6003037824 */ /* 0x000fca00078e02ff */
[----:B------:R-:W-:-:S14]  /*1230*/  R2UR UR7, R3 ;  /* 0x00000000030772ca */ /* 0x000fdc00000e0000 */
[----:B------:R-:W3:Y:S01]  /*1240*/  LDCU UR7, c[0x0][UR7+0x2b0] ;  /* 0x00005600070777ac */ /* 0x000ee20008000800 */
[----:B------:R-:W-:-:S05]  /*1250*/  CS2R.32 R3, SR_CgaSize ;  /* 0x0000000000037805 */ /* 0x000fca0000008a00 */
[----:B------:R-:W-:-:S05]  /*1260*/  IMAD R3, R3, -0xa0, RZ ;  /* 0xffffff6003037824 */ /* 0x000fca00078e02ff */
[----:B------:R-:W-:-:S14]  /*1270*/  R2UR UR10, R3 ;  /* 0x00000000030a72ca */ /* 0x000fdc00000e0000 */
[----:B------:R-:W4:Y:S01]  /*1280*/  LDCU UR10, c[0x0][UR10+0x2b4] ;  /* 0x000056800a0a77ac */ /* 0x000f220008000800 */
[----:B------:R-:W4:Y:S01]  /*1290*/  S2UR UR9, SR_CTAID.Y ;  /* 0x00000000000979c3 */ /* 0x000f220000002600 */
[----:B--2---:R-:W-:Y:S02]  /*12a0*/  USHF.R.U32.HI UR4, URZ, 0x2, UR50 ;  /* 0x00000002ff047899 */ /* 0x004fe40008011632 */
[----:B------:R-:W-:Y:S02]  /*12b0*/  ULOP3.LUT UR6, UR50, 0xc, URZ, 0xc0, !UPT ;  /* 0x0000000c32067892 */ /* 0x000fe4000f8ec0ff */
[----:B------:R-:W-:Y:S02]  /*12c0*/  ULOP3.LUT UR32, UR4, 0x3, URZ, 0xc0, !UPT ;  /* 0x0000000304207892 */ /* 0x000fe4000f8ec0ff */
[----:B------:R-:W-:Y:S01]  /*12d0*/  ULOP3.LUT UR8, UR50, 0x3, URZ, 0xc0, !UPT ;  /* 0x0000000332087892 */ /* 0x000fe2000f8ec0ff */
[----:B------:R-:W2:Y:S01]  /*12e0*/  S2UR UR36, SR_CTAID.Z ;  /* 0x00000000002479c3 */ /* 0x000ea20000002700 */
[----:B------:R-:W-:-:S02]  /*12f0*/  ULOP3.LUT UR4, UR6, 0x1, UR50, 0xf8, !UPT ;  /* 0x0000000106047892 */ /* 0x000fc4000f8ef832 */
[----:B------:R-:W-:Y:S01]  /*1300*/  USHF.R.U32.HI UR5, URZ, 0x1, UR50 ;  /* 0x00000001ff057899 */ /* 0x000fe20008011632 */
[----:B------:R-:W-:-:S05]  /*1310*/  CS2R.32 R3, SR_CgaSize ;  /* 0x0000000000037805 */ /* 0x000fca0000008a00 */
[----:B------:R-:W-:-:S05]  /*1320*/  IMAD R3, R3, -0xa0, RZ ;  /* 0xffffff6003037824 */ /* 0x000fca00078e02ff */
[----:B------:R-:W-:-:S14]  /*1330*/  R2UR UR59, R3 ;  /* 0x00000000033b72ca */ /* 0x000fdc00000e0000 */
[----:B------:R-:W2:Y:S01]  /*1340*/  LDCU UR59, c[0x0][UR59+0x2a0] ;  /* 0x000054003b3b77ac */ /* 0x000ea20008000800 */
[----:B-1----:R-:W-:Y:S02]  /*1350*/  I2FP.F32.U32 R3, UR31 ;  /* 0x0000001f00037c45 */ /* 0x002fe40008201000 */
[----:B------:R-:W-:-:S05]  /*1360*/  CS2R.32 R2, SR_CgaSize ;  /* 0x0000000000027805 */ /* 0x000fca0000008a00 */
[----:B------:R-:W-:-:S05]  /*1370*/  IMAD R2, R2, -0xa0, RZ ;  /* 0xffffff6002027824 */ /* 0x000fca00078e02ff */
[----:B------:R-:W-:-:S14]  /*1380*/  R2UR UR60, R2 ;  /* 0x00000000023c72ca */ /* 0x000fdc00000e0000 */
[----:B------:R-:W1:Y:S01]  /*1390*/  LDCU UR60, c[0x0][UR60+0x2a4] ;  /* 0x000054803c3c77ac */ /* 0x000e620008000800 */
[----:B---3--:R-:W-:Y:S01]  /*13a0*/  FMUL R3, R3, UR7 ;  /* 0x0000000703037c20 */ /* 0x008fe20008400000 */
[----:B------:R-:W3:Y:S01]  /*13b0*/  LDCU UR26, c[0x0][0xb24] ;  /* 0x00016480ff1a77ac */ /* 0x000ee20008000800 */
[----:B----4-:R-:W-:Y:S01]  /*13c0*/  I2FP.F32.U32 R2, UR9 ;  /* 0x0000000900027c45 */ /* 0x010fe20008201000 */
[----:B------:R-:W-:-:S03]  /*13d0*/  UISETP.GT.U32.AND UP1, UPT, UR8, 0xffff, UPT ;  /* 0x0000ffff0800788c */ /* 0x000fc6000bf24070 */
[----:B------:R-:W4:Y:S01]  /*13e0*/  F2I.U32.TRUNC.NTZ R3, R3 ;  /* 0x0000000300037305 */ /* 0x000f22000020f000 */
[----:B------:R-:W-:Y:S01]  /*13f0*/  UISETP.GT.U32.AND UP0, UPT, UR4, 0xffff, UPT ;  /* 0x0000ffff0400788c */ /* 0x000fe2000bf04070 */
[----:B------:R-:W-:Y:S01]  /*1400*/  FMUL R2, R2, UR10 ;  /* 0x0000000a02027c20 */ /* 0x000fe20008400000 */
[----:B------:R-:W-:Y:S02]  /*1410*/  ULOP3.LUT UR33, UR5, 0x1, URZ, 0xc0, !UPT ;  /* 0x0000000105217892 */ /* 0x000fe4000f8ec0ff */
[----:B------:R-:W-:Y:S02]  /*1420*/  USEL UR5, UR8, 0xffff, !UP1 ;  /* 0x0000ffff08057887 */ /* 0x000fe4000c800000 */
[----:B------:R-:W-:Y:S01]  /*1430*/  USEL UR4, UR4, 0xffff, !UP0 ;  /* 0x0000ffff04047887 */ /* 0x000fe2000c000000 */
[----:B------:R-:W2:Y:S01]  /*1440*/  F2I.U32.TRUNC.NTZ R2, R2 ;  /* 0x0000000200027305 */ /* 0x000ea2000020f000 */
[----:B------:R-:W-:Y:S02]  /*1450*/  ULOP3.LUT UR5, UR5, 0xffff, URZ, 0xc0, !UPT ;  /* 0x0000ffff05057892 */ /* 0x000fe4000f8ec0ff */
[----:B------:R-:W-:Y:S01]  /*1460*/  ULOP3.LUT UR4, UR4, 0xffff, URZ, 0xc0, !UPT ;  /* 0x0000ffff04047892 */ /* 0x000fe2000f8ec0ff */
[----:B------:R-:W-:Y:S01]  /*1470*/  UMOV UR25, 0x1111 ;  /* 0x0000111100197882 */ /* 0x000fe20000000000 */
[----:B------:R-:W-:Y:S01]  /*1480*/  UMOV UR24, 0x5 ;  /* 0x0000000500187882 */ /* 0x000fe20000000000 */
[----:B----4-:R-:W-:Y:S01]  /*1490*/  R2UR UR6, R3 ;  /* 0x00000000030672ca */ /* 0x010fe200000e0000 */
[----:B------:R-:W-:Y:S01]  /*14a0*/  USHF.L.U32 UR25, UR25, UR5, URZ ;  /* 0x0000000519197299 */ /* 0x000fe200080006ff */
[----:B------:R-:W-:Y:S01]  /*14b0*/  PRMT R3, RZ, 0x7610, R3 ;  /* 0x00007610ff037816 */ /* 0x000fe20000000003 */
[----:B------:R-:W-:-:S02]  /*14c0*/  USHF.L.U32 UR24, UR24, UR4, URZ ;  /* 0x0000000418187299 */ /* 0x000fc400080006ff */
[----:B------:R-:W-:Y:S02]  /*14d0*/  USHF.L.U32 UR30, UR50, 0x8, URZ ;  /* 0x00000008321e7899 */ /* 0x000fe400080006ff */
[----:B------:R-:W-:Y:S01]  /*14e0*/  USHF.L.U32 UR27, UR50, 0x9, URZ ;  /* 0x00000009321b7899 */ /* 0x000fe200080006ff */
[----:B--2---:R-:W-:Y:S01]  /*14f0*/  R2UR UR7, R2 ;  /* 0x00000000020772ca */ /* 0x004fe200000e0000 */
[----:B------:R-:W2:Y:S01]  /*1500*/  LDCU UR42, c[0x0][0xb24] ;  /* 0x00016480ff2a77ac */ /* 0x000ea20008000800 */
[----:B------:R-:W-:-:S03]  /*1510*/  PRMT R2, RZ, 0x7610, R2 ;  /* 0x00007610ff027816 */ /* 0x000fc60000000002 */
[----:B------:R-:W-:Y:S01]  /*1520*/  UIADD3 UR5, UPT, UPT, -UR6, URZ, URZ ;  /* 0x000000ff06057290 */ /* 0x000fe2000fffe1ff */
[----:B------:R-:W4:Y:S01]  /*1530*/  LDCU UR35, c[0x0][0xb30] ;  /* 0x00016600ff2377ac */ /* 0x000f220008000800 */
[----:B------:R-:W-:-:S06]  /*1540*/  UISETP.NE.AND UP5, UPT, UR21, 0x2, UPT ;  /* 0x000000021500788c */ /* 0x000fcc000bfa5270 */
[----:B------:R-:W-:Y:S02]  /*1550*/  UIADD3 UR4, UPT, UPT, -UR7, URZ, URZ ;  /* 0x000000ff07047290 */ /* 0x000fe4000fffe1ff */
[----:B------:R-:W-:Y:S02]  /*1560*/  ULOP3.LUT UR30, UR30, 0xc00, URZ, 0xc0, !UPT ;  /* 0x00000c001e1e7892 */ /* 0x000fe4000f8ec0ff */
[----:B------:R-:W-:Y:S02]  /*1570*/  ULOP3.LUT UR27, UR27, 0x400, URZ, 0xc0, !UPT ;  /* 0x000004001b1b7892 */ /* 0x000fe4000f8ec0ff */
[----:B---3--:R-:W-:Y:S01]  /*1580*/  UISETP.GE.AND UP6, UPT, UR26, 0x1, UPT ;  /* 0x000000011a00788c */ /* 0x008fe2000bfc6270 */
[----:B------:R-:W-:Y:S01]  /*1590*/  UMOV UR20, UR9 ;  /* 0x0000000900147c82 */ /* 0x000fe20008000000 */
[----:B------:R-:W-:Y:S01]  /*15a0*/  UMOV UR16, UR31 ;  /* 0x0000001f00107c82 */ /* 0x000fe20008000000 */
[----:B------:R-:W-:Y:S02]  /*15b0*/  UIMAD UR59, UR59, UR5, UR31 ;  /* 0x000000053b3b72a4 */ /* 0x000fe4000f8e021f */
[----:B-1----:R-:W-:Y:S01]  /*15c0*/  UIMAD UR60, UR60, UR4, UR9 ;  /* 0x000000043c3c72a4 */ /* 0x002fe2000f8e0209 */
[----:B--2-4-:R-:W-:Y:S11]  /*15d0*/  BRA.U UP4, `(.L_x_18) ;  /* 0x0000000104ac7547 */ /* 0x014ff6000b800000 */
[----:B------:R-:W-:Y:S02]  /*15e0*/  UISETP.NE.AND UP0, UPT, UR60, URZ, UPT ;  /* 0x000000ff3c00728c */ /* 0x000fe4000bf05270 */
[----:B------:R-:W-:Y:S02]  /*15f0*/  ULOP3.LUT UR4, UR59, 0x2, URZ, 0x3c, !UPT ;  /* 0x000000023b047892 */ /* 0x000fe4000f8e3cff */
[----:B------:R-:W-:Y:S02]  /*1600*/  UISETP.GT.U32.AND UP1, UPT, UR59, 0x1, UP0 ;  /* 0x000000013b00788c */ /* 0x000fe40008724070 */
[----:B------:R-:W-:Y:S02]  /*1610*/  UISETP.NE.AND UP2, UPT, UR60, 0x1, UPT ;  /* 0x000000013c00788c */ /* 0x000fe4000bf45270 */
[----:B------:R-:W-:Y:S02]  /*1620*/  UISETP.GT.U32.AND UP0, UPT, UR4, 0x1, UP0 ;  /* 0x000000010400788c */ /* 0x000fe40008704070 */
[----:B------:R-:W-:-:S02]  /*1630*/  USEL UR7, URZ, 0x1, UP1 ;  /* 0x00000001ff077887 */ /* 0x000fc40008800000 */
[----:B------:R-:W-:Y:S02]  /*1640*/  USEL UR8, URZ, 0x2, UP1 ;  /* 0x00000002ff087887 */ /* 0x000fe40008800000 */
[----:B------:R-:W-:Y:S02]  /*1650*/  UISETP.GT.U32.AND UP1, UPT, UR59, 0x1, UP2 ;  /* 0x000000013b00788c */ /* 0x000fe40009724070 */
[----:B------:R-:W-:Y:S02]  /*1660*/  USEL UR12, URZ, 0x4, UP0 ;  /* 0x00000004ff0c7887 */ /* 0x000fe40008000000 */
[----:B------:R-:W-:Y:S02]  /*1670*/  USEL UR15, URZ, 0x8, UP0 ;  /* 0x00000008ff0f7887 */ /* 0x000fe40008000000 */
[----:B------:R-:W-:Y:S02]  /*1680*/  UISETP.GT.U32.AND UP0, UPT, UR4, 0x1, UP2 ;  /* 0x000000010400788c */ /* 0x000fe40009704070 */
[----:B------:R-:W-:-:S02]  /*1690*/  USEL UR6, URZ, 0x10, UP1 ;  /* 0x00000010ff067887 */ /* 0x000fc40008800000 */
[----:B------:R-:W-:Y:S02]  /*16a0*/  USEL UR11, URZ, 0x20, UP1 ;  /* 0x00000020ff0b7887 */ /* 0x000fe40008800000 */
[----:B------:R-:W-:Y:S02]  /*16b0*/  UISETP.NE.AND UP1, UPT, UR60, 0x2, UPT ;  /* 0x000000023c00788c */ /* 0x000fe4000bf25270 */
[----:B------:R-:W-:Y:S02]  /*16c0*/  USEL UR14, URZ, 0x40, UP0 ;  /* 0x00000040ff0e7887 */ /* 0x000fe40008000000 */
[----:B------:R-:W-:Y:S02]  /*16d0*/  USEL UR17, URZ, 0x80, UP0 ;  /* 0x00000080ff117887 */ /* 0x000fe40008000000 */
[----:B------:R-:W-:Y:S02]  /*16e0*/  UISETP.GT.U32.AND UP0, UPT, UR59, 0x1, UP1 ;  /* 0x000000013b00788c */ /* 0x000fe40008f04070 */
[----:B------:R-:W-:-:S02]  /*16f0*/  UISETP.NE.AND UP2, UPT, UR60, 0x3, UPT ;  /* 0x000000033c00788c */ /* 0x000fc4000bf45270 */
[----:B------:R-:W-:Y:S02]  /*1700*/  USEL UR5, URZ, 0x100, UP0 ;  /* 0x00000100ff057887 */ /* 0x000fe40008000000 */
[----:B------:R-:W-:Y:S02]  /*1710*/  USEL UR10, URZ, 0x200, UP0 ;  /* 0x00000200ff0a7887 */ /* 0x000fe40008000000 */
[----:B------:R-:W-:Y:S02]  /*1720*/  UISETP.GT.U32.AND UP0, UPT, UR59, 0x1, UP2 ;  /* 0x000000013b00788c */ /* 0x000fe40009704070 */
[----:B------:R-:W-:Y:S02]  /*1730*/  UIADD3 UR5, UPT, UPT, UR5, UR6, UR7 ;  /* 0x0000000605057290 */ /* 0x000fe4000fffe007 */
[----:B------:R-:W-:Y:S02]  /*1740*/  USEL UR9, URZ, 0x1000, UP0 ;  /* 0x00001000ff097887 */ /* 0x000fe40008000000 */
[----:B------:R-:W-:-:S02]  /*1750*/  USEL UR13, URZ, 0x2000, UP0 ;  /* 0x00002000ff0d7887 */ /* 0x000fc40008000000 */
[----:B------:R-:W-:Y:S02]  /*1760*/  UIADD3 UR5, UPT, UPT, UR8, UR9, UR5 ;  /* 0x0000000908057290 */ /* 0x000fe4000fffe005 */
[----:B------:R-:W-:Y:S02]  /*1770*/  UISETP.GT.U32.AND UP1, UPT, UR4, 0x1, UP1 ;  /* 0x000000010400788c */ /* 0x000fe40008f24070 */
[----:B------:R-:W-:Y:S02]  /*1780*/  UIADD3 UR5, UPT, UPT, UR10, UR11, UR5 ;  /* 0x0000000b0a057290 */ /* 0x000fe4000fffe005 */
[----:B------:R-:W-:Y:S02]  /*1790*/  UISETP.GT.U32.AND UP0, UPT, UR4, 0x1, UP2 ;  /* 0x000000010400788c */ /* 0x000fe40009704070 */
[----:B------:R-:W-:Y:S02]  /*17a0*/  USEL UR4, URZ, 0x400, UP1 ;  /* 0x00000400ff047887 */ /* 0x000fe40008800000 */
[----:B------:R-:W-:-:S02]  /*17b0*/  UIADD3 UR5, UPT, UPT, UR12, UR13, UR5 ;  /* 0x0000000d0c057290 */ /* 0x000fc4000fffe005 */
[----:B------:R-:W-:Y:S02]  /*17c0*/  USEL UR6, URZ, 0x4000, UP0 ;  /* 0x00004000ff067887 */ /* 0x000fe40008000000 */
[----:B------:R-:W-:Y:S02]  /*17d0*/  UIADD3 UR5, UPT, UPT, UR4, UR14, UR5 ;  /* 0x0000000e04057290 */ /* 0x000fe4000fffe005 */
[----:B------:R-:W-:Y:S02]  /*17e0*/  USEL UR7, URZ, 0x800, UP1 ;  /* 0x00000800ff077887 */ /* 0x000fe40008800000 */
[----:B------:R-:W-:Y:S02]  /*17f0*/  ULOP3.LUT UR4, UR59, 0xfffffffe, URZ, 0xc0, !UPT ;  /* 0xfffffffe3b047892 */ /* 0x000fe4000f8ec0ff */
[----:B------:R-:W-:Y:S02]  /*1800*/  UIADD3 UR5, UPT, UPT, UR15, UR6, UR5 ;  /* 0x000000060f057290 */ /* 0x000fe4000fffe005 */
[----:B------:R-:W-:-:S02]  /*1810*/  ULEA UR4, UR60, UR4, 0x2 ;  /* 0x000000043c047291 */ /* 0x000fc4000f8e10ff */
[----:B------:R-:W-:Y:S02]  /*1820*/  USEL UR6, URZ, 0x8000, UP0 ;  /* 0x00008000ff067887 */ /* 0x000fe40008000000 */
[----:B------:R-:W-:-:S03]  /*1830*/  UIADD3 UR5, UPT, UPT, UR7, UR17, UR5 ;  /* 0x0000001107057290 */ /* 0x000fc6000fffe005 */
[----:B------:R-:W-:Y:S01]  /*1840*/  UMOV UR7, 0x3 ;  /* 0x0000000300077882 */ /* 0x000fe20000000000 */
[----:B------:R-:W-:Y:S02]  /*1850*/  UIADD3 UR5, UPT, UPT, UR5, UR6, URZ ;  /* 0x0000000605057290 */ /* 0x000fe4000fffe0ff */
[----:B------:R-:W-:-:S04]  /*1860*/  USHF.L.U32 UR4, UR7, UR4, URZ ;  /* 0x0000000407047299 */ /* 0x000fc800080006ff */
[----:B------:R-:W-:Y:S02]  /*1870*/  MOV R3, UR5 ;  /* 0x0000000500037c02 */ /* 0x000fe40008000f00 */
[----:B------:R-:W-:Y:S02]  /*1880*/  MOV R2, UR4 ;  /* 0x0000000400027c02 */ /* 0x000fe40008000f00 */
.L_x_18:
[----:B------:R-:W-:Y:S05]  /*1890*/  BRA.U !UP6, `(.L_x_19) ;  /* 0x000000010ed47547 */ /* 0x000fea000b800000 */
[----:B------:R-:W1:Y:S01]  /*18a0*/  LDCU.128 UR12, c[0x0][0xb10] ;  /* 0x00016200ff0c77ac */ /* 0x000e620008000c00 */
[----:B------:R-:W2:Y:S01]  /*18b0*/  LDCU UR6, c[0x0][0x370] ;  /* 0x00006e00ff0677ac */ /* 0x000ea20008000800 */
[----:B------:R-:W3:Y:S01]  /*18c0*/  LDCU UR5, c[0x0][0x374] ;  /* 0x00006e80ff0577ac */ /* 0x000ee20008000800 */
[----:B------:R-:W4:Y:S01]  /*18d0*/  LDCU UR28, c[0x0][0xb0c] ;  /* 0x00016180ff1c77ac */ /* 0x000f220008000800 */
[----:B------:R-:W4:Y:S01]  /*18e0*/  LDCU UR4, c[0x0][0xb20] ;  /* 0x00016400ff0477ac */ /* 0x000f220008000800 */
[----:B------:R-:W4:Y:S01]  /*18f0*/  LDCU.64 UR8, c[0x0][0xb28] ;  /* 0x00016500ff0877ac */ /* 0x000f220008000a00 */
[----:B-1----:R-:W-:Y:S02]  /*1900*/  UISETP.NE.AND UP0, UPT, UR14, 0x1, UPT ;  /* 0x000000010e00788c */ /* 0x002fe4000bf05270 */
[----:B---3--:R-:W-:Y:S02]  /*1910*/  UIMAD.WIDE.U32 UR10, UR5, UR15, URZ ;  /* 0x0000000f050a72a5 */ /* 0x008fe4000f8e00ff */
[----:B--2---:R-:W-:-:S02]  /*1920*/  UIMAD.WIDE.U32 UR18, UR6, UR12, URZ ;  /* 0x0000000c061272a5 */ /* 0x004fc4000f8e00ff */
[----:B----4-:R-:W-:Y:S02]  /*1930*/  UISETP.NE.AND UP1, UPT, UR28, 0x1, UPT ;  /* 0x000000011c00788c */ /* 0x010fe4000bf25270 */
[----:B------:R-:W-:Y:S01]  /*1940*/  UISETP.NE.AND UP2, UPT, UR26, 0x1, UPT ;  /* 0x000000011a00788c */ /* 0x000fe2000bf45270 */
[----:B------:R-:W-:Y:S02]  /*1950*/  UMOV UR10, UR11 ;  /* 0x0000000b000a7c82 */ /* 0x000fe40008000000 */
[----:B------:R-:W-:Y:S01]  /*1960*/  UMOV UR18, UR19 ;  /* 0x0000001300127c82 */ /* 0x000fe20008000000 */
[----:B------:R-:W-:Y:S02]  /*1970*/  @UP0 USHF.R.U32.HI UR5, URZ, UR4, UR10 ;  /* 0x00000004ff050299 */ /* 0x000fe4000801160a */
[----:B------:R-:W-:Y:S02]  /*1980*/  UIMAD.WIDE.U32 UR22, UR20, UR15, URZ ;  /* 0x0000000f141672a5 */ /* 0x000fe4000f8e00ff */
[----:B------:R-:W-:-:S02]  /*1990*/  UIMAD.WIDE.U32 UR10, UR5, UR8, URZ ;  /* 0x00000008050a72a5 */ /* 0x000fc4000f8e00ff */
[----:B------:R-:W-:Y:S02]  /*19a0*/  @UP1 USHF.R.U32.HI UR6, URZ, UR13, UR18 ;  /* 0x0000000dff061299 */ /* 0x000fe40008011612 */
[----:B------:R-:W-:Y:S02]  /*19b0*/  UIMAD.WIDE.U32 UR16, UR31, UR12, URZ ;  /* 0x0000000c1f1072a5 */ /* 0x000fe4000f8e00ff */
[----:B------:R-:W-:Y:S01]  /*19c0*/  UIMAD.WIDE.U32 UR18, UR6, UR8, URZ ;  /* 0x00000008061272a5 */ /* 0x000fe2000f8e00ff */
[----:B------:R-:W-:Y:S01]  /*19d0*/  UMOV UR22, UR23 ;  /* 0x0000001700167c82 */ /* 0x000fe20008000000 */
[----:B------:R-:W-:Y:S01]  /*19e0*/  UMOV UR10, UR11 ;  /* 0x0000000b000a7c82 */ /* 0x000fe20008000000 */
[----:B------:R-:W-:Y:S02]  /*19f0*/  USHF.R.U32.HI UR22, URZ, UR4, UR22 ;  /* 0x00000004ff167299 */ /* 0x000fe40008011616 */
[----:B------:R-:W-:Y:S02]  /*1a00*/  @UP2 USHF.R.U32.HI UR5, URZ, UR9, UR10 ;  /* 0x00000009ff052299 */ /* 0x000fe4000801160a */
[----:B------:R-:W-:Y:S01]  /*1a10*/  UMOV UR7, UR19 ;  /* 0x0000001300077c82 */ /* 0x000fe20008000000 */
[----:B------:R-:W-:Y:S01]  /*1a20*/  UMOV UR16, UR17 ;  /* 0x0000001100107c82 */ /* 0x000fe20008000000 */
[----:B------:R-:W-:-:S02]  /*1a30*/  @UP2 USHF.R.U32.HI UR6, URZ, UR9, UR7 ;  /* 0x00000009ff062299 */ /* 0x000fc40008011607 */
[----:B------:R-:W-:Y:S02]  /*1a40*/  USHF.R.U32.HI UR16, URZ, UR13, UR16 ;  /* 0x0000000dff107299 */ /* 0x000fe40008011610 */
[----:B------:R-:W-:Y:S02]  /*1a50*/  USEL UR4, UR20, UR22, !UP0 ;  /* 0x0000001614047287 */ /* 0x000fe4000c000000 */
[----:B------:R-:W-:Y:S02]  /*1a60*/  UIMAD UR7, UR5, UR26, URZ ;  /* 0x0000001a050772a4 */ /* 0x000fe4000f8e02ff */
[----:B------:R-:W-:Y:S02]  /*1a70*/  USEL UR5, UR31, UR16, !UP1 ;  /* 0x000000101f057287 */ /* 0x000fe4000c800000 */
[----:B------:R-:W-:Y:S02]  /*1a80*/  UIMAD UR12, UR6, UR26, URZ ;  /* 0x0000001a060c72a4 */ /* 0x000fe4000f8e02ff */
[----:B------:R-:W-:-:S02]  /*1a90*/  UISETP.GE.AND UP0, UPT, UR4, UR7, UPT ;  /* 0x000000070400728c */ /* 0x000fc4000bf06270 */
[----:B------:R-:W-:Y:S02]  /*1aa0*/  UIMAD.WIDE.U32 UR10, UR4, UR8, URZ ;  /* 0x00000008040a72a5 */ /* 0x000fe4000f8e00ff */
[----:B------:R-:W-:Y:S02]  /*1ab0*/  UISETP.GE.OR UP0, UPT, UR5, UR12, UP0 ;  /* 0x0000000c0500728c */ /* 0x000fe40008706670 */
[----:B------:R-:W-:Y:S02]  /*1ac0*/  UIMAD.WIDE.U32 UR12, UR5, UR8, URZ ;  /* 0x00000008050c72a5 */ /* 0x000fe4000f8e00ff */
[----:B------:R-:W-:Y:S01]  /*1ad0*/  UIADD3 UR10, UPT, UPT, -UR4, URZ, URZ ;  /* 0x000000ff040a7290 */ /* 0x000fe2000fffe1ff */
[----:B------:R-:W-:Y:S01]  /*1ae0*/  UMOV UR8, UR11 ;  /* 0x0000000b00087c82 */ /* 0x000fe20008000000 */
[----:B------:R-:W-:Y:S02]  /*1af0*/  UIADD3 UR16, UPT, UPT, -UR5, URZ, URZ ;  /* 0x000000ff05107290 */ /* 0x000fe4000fffe1ff */
[----:B------:R-:W-:-:S03]  /*1b00*/  USHF.R.U32.HI UR8, URZ, UR9, UR8 ;  /* 0x00000009ff087299 */ /* 0x000fc60008011608 */
[----:B------:R-:W-:Y:S01]  /*1b10*/  @!UP0 UMOV UR7, UR13 ;  /* 0x0000000d00078c82 */ /* 0x000fe20008000000 */
[----:B------:R-:W-:Y:S02]  /*1b20*/  UIMAD UR20, UR14, UR10, UR20 ;  /* 0x0000000a0e1472a4 */ /* 0x000fe4000f8e0214 */
[----:B------:R-:W-:Y:S02]  /*1b30*/  USEL UR8, UR4, UR8, !UP2 ;  /* 0x0000000804087287 */ /* 0x000fe4000d000000 */
[----:B------:R-:W-:Y:S02]  /*1b40*/  @!UP0 USHF.R.U32.HI UR7, URZ, UR9, UR7 ;  /* 0x00000009ff078299 */ /* 0x000fe40008011607 */
[----:B------:R-:W-:Y:S02]  /*1b50*/  UIADD3 UR9, UPT, UPT, -UR8, URZ, URZ ;  /* 0x000000ff08097290 */ /* 0x000fe4000fffe1ff */
[----:B------:R-:W-:Y:S02]  /*1b60*/  @!UP0 USEL UR7, UR5, UR7, !UP2 ;  /* 0x0000000705078287 */ /* 0x000fe4000d000000 */
[----:B------:R-:W-:-:S02]  /*1b70*/  UIMAD UR9, UR26, UR9, UR4 ;  /* 0x000000091a0972a4 */ /* 0x000fc4000f8e0204 */
[----:B------:R-:W-:Y:S02]  /*1b80*/  @!UP0 UIADD3 UR8, UPT, UPT, UR8, -UR7, URZ ;  /* 0x8000000708088290 */ /* 0x000fe4000fffe0ff */
[----:B------:R-:W-:Y:S02]  /*1b90*/  @!UP0 UIMAD UR6, UR9, UR6, UR7 ;  /* 0x00000006090682a4 */ /* 0x000fe4000f8e0207 */
[----:B------:R-:W-:Y:S02]  /*1ba0*/  @!UP0 UIMAD UR4, UR8, UR26, UR5 ;  /* 0x0000001a080482a4 */ /* 0x000fe4000f8e0205 */
[----:B------:R-:W-:Y:S02]  /*1bb0*/  UIMAD UR16, UR28, UR16, UR31 ;  /* 0x000000101c1072a4 */ /* 0x000fe4000f8e021f */
[----:B------:R-:W-:Y:S01]  /*1bc0*/  UIMAD UR20, UR4, UR14, UR20 ;  /* 0x0000000e041472a4 */ /* 0x000fe2000f8e0214 */
[----:B------:R-:W-:Y:S02]  /*1bd0*/  @!UP0 UMOV UR5, UR6 ;  /* 0x0000000600058c82 */ /* 0x000fe40008000000 */
[----:B------:R-:W-:-:S12]  /*1be0*/  UIMAD UR16, UR5, UR28, UR16 ;  /* 0x0000001c051072a4 */ /* 0x000fd8000f8e0210 */
.L_x_19:
[----:B------:R-:W-:-:S09]  /*1bf0*/  UISETP.NE.AND UP0, UPT, UR35, 0x1, UPT ;  /* 0x000000012300788c */ /* 0x000fd2000bf05270 */
[----:B------:R-:W-:Y:S05]  /*1c00*/  BRA.U UP0, `(.L_x_20) ;  /* 0x0000000100447547 */ /* 0x000fea000b800000 */
[----:B------:R-:W1:Y:S01]  /*1c10*/  LDCU.128 UR8, c[0x0][0xb10] ;  /* 0x00016200ff0877ac */ /* 0x000e620008000c00 */
[----:B------:R-:W2:Y:S01]  /*1c20*/  LDCU UR12, c[0x0][0xb0c] ;  /* 0x00016180ff0c77ac */ /* 0x000ea20008000800 */
[----:B------:R-:W3:Y:S01]  /*1c30*/  LDCU UR13, c[0x0][0xb20] ;  /* 0x00016400ff0d77ac */ /* 0x000ee20008000800 */
[----:B-1----:R-:W-:Y:S02]  /*1c40*/  UIMAD.WIDE.U32 UR6, UR16, UR8, URZ ;  /* 0x00000008100672a5 */ /* 0x002fe4000f8e00ff */
[----:B------:R-:W-:Y:S02]  /*1c50*/  UIMAD.WIDE.U32 UR4, UR20, UR11, URZ ;  /* 0x0000000b140472a5 */ /* 0x000fe4000f8e00ff */
[----:B--2---:R-:W-:Y:S02]  /*1c60*/  UISETP.NE.AND UP1, UPT, UR12, 0x1, UPT ;  /* 0x000000010c00788c */ /* 0x004fe4000bf25270 */
[----:B------:R-:W-:Y:S01]  /*1c70*/  UISETP.NE.AND UP0, UPT, UR10, 0x1, UPT ;  /* 0x000000010a00788c */ /* 0x000fe2000bf05270 */
[----:B------:R-:W-:-:S02]  /*1c80*/  UMOV UR6, UR7 ;  /* 0x0000000700067c82 */ /* 0x000fc40008000000 */
[----:B------:R-:W-:Y:S01]  /*1c90*/  UMOV UR4, UR5 ;  /* 0x0000000500047c82 */ /* 0x000fe20008000000 */
[----:B------:R-:W-:Y:S02]  /*1ca0*/  USHF.R.U32.HI UR6, URZ, UR9, UR6 ;  /* 0x00000009ff067299 */ /* 0x000fe40008011606 */
[----:B---3--:R-:W-:Y:S02]  /*1cb0*/  USHF.R.U32.HI UR4, URZ, UR13, UR4 ;  /* 0x0000000dff047299 */ /* 0x008fe40008011604 */
[----:B------:R-:W-:Y:S02]  /*1cc0*/  USEL UR5, UR16, UR6, !UP1 ;  /* 0x0000000610057287 */ /* 0x000fe4000c800000 */
[----:B------:R-:W-:-:S04]  /*1cd0*/  USEL UR4, UR20, UR4, !UP0 ;  /* 0x0000000414047287 */ /* 0x000fc8000c000000 */
[----:B------:R-:W-:Y:S02]  /*1ce0*/  UIADD3 UR6, UPT, UPT, -UR4, UR5, URZ ;  /* 0x0000000504067290 */ /* 0x000fe4000fffe1ff */
[----:B------:R-:W-:Y:S02]  /*1cf0*/  UIADD3 UR4, UPT, UPT, UR4, -UR5, URZ ;  /* 0x8000000504047290 */ /* 0x000fe4000fffe0ff */
[----:B------:R-:W-:Y:S02]  /*1d00*/  UIMAD UR20, UR6, UR10, UR20 ;  /* 0x0000000a061472a4 */ /* 0x000fe4000f8e0214 */
[----:B------:R-:W-:-:S12]  /*1d10*/  UIMAD UR16, UR4, UR12, UR16 ;  /* 0x0000000c041072a4 */ /* 0x000fd8000f8e0210 */
.L_x_20:
[----:B------:R-:W-:-:S09]  /*1d20*/  UISETP.EQ.U32.AND UP0, UPT, UR37, 0x1, UPT ;  /* 0x000000012500788c */ /* 0x000fd2000bf02070 */
[----:B------:R-:W-:Y:S05]  /*1d30*/  BRA.U !UP0, `(.L_x_21) ;  /* 0x00000001080c7547 */ /* 0x000fea000b800000 */
[----:B------:R-:W-:Y:S01]  /*1d40*/  UCGABAR_WAIT ;  /* 0x0000000000007dc7 */ /* 0x000fe20008000000 */
[----:B------:R-:W-:Y:S01]  /*1d50*/  CCTL.IVALL ;  /* 0x00000000ff00798f */ /* 0x000fe20002000000 */
[----:B------:R-:W-:Y:S05]  /*1d60*/  BRA `(.L_x_22) ;  /* 0x0000000000047947 */ /* 0x000fea0003800000 */
.L_x_21:
[----:B------:R-:W-:Y:S06]  /*1d70*/  BAR.SYNC.DEFER_BLOCKING 0x0 ;  /* 0x0000000000007b1d */ /* 0x000fec0000010000 */
.L_x_22:
[----:B------:R-:W-:Y:S05]  /*1d80*/  BRA.U UP5, `(.L_x_23) ;  /* 0x0000002105d47547 */ /* 0x000fea000b800000 */
[----:B------:R-:W1:Y:S01]  /*1d90*/  LDCU UR6, c[0x0][0x38c] ;  /* 0x00007180ff0677ac */ /* 0x000e620008000800 */
[----:B------:R-:W-:Y:S01]  /*1da0*/  PLOP3.LUT P1, PT, PT, PT, UP3, 0x80, 0x8 ;  /* 0x000000000008781c */ /* 0x000fe20003f2f038 */
[----:B------:R-:W-:Y:S01]  /*1db0*/  IMAD.MOV.U32 R12, RZ, RZ, 0x1 ;  /* 0x00000001ff0c7424 */ /* 0x000fe200078e00ff */
[----:B------:R-:W-:Y:S01]  /*1dc0*/  ISETP.NE.AND P2, PT, R0, RZ, P3 ;  /* 0x000000ff0000720c */ /* 0x000fe20001f45270 */
[----:B------:R-:W-:Y:S01]  /*1dd0*/  USHF.L.U32 UR48, UR31, 0x6, URZ ;  /* 0x000000061f307899 */ /* 0x000fe200080006ff */
[----:B------:R-:W-:Y:S01]  /*1de0*/  PLOP3.LUT P1, PT, P1, PT, PT, 0x8, 0x80 ;  /* 0x000000000080781c */ /* 0x000fe20000f2e170 */
[----:B------:R-:W-:Y:S01]  /*1df0*/  USHF.L.U32 UR47, UR31, 0x7, URZ ;  /* 0x000000071f2f7899 */ /* 0x000fe200080006ff */
[----:B------:R-:W-:Y:S01]  /*1e00*/  CS2R R10, SRZ ;  /* 0x00000000000a7805 */ /* 0x000fe2000001ff00 */
[----:B------:R-:W-:Y:S01]  /*1e10*/  UMOV UR13, 0x400 ;  /* 0x00000400000d7882 */ /* 0x000fe20000000000 */
[----:B------:R-:W-:Y:S01]  /*1e20*/  UISETP.NE.AND UP1, UPT, UR21, URZ, UPT ;  /* 0x000000ff1500728c */ /* 0x000fe2000bf25270 */
[----:B------:R-:W-:Y:S01]  /*1e30*/  IMAD.MOV.U32 R9, RZ, RZ, RZ ;  /* 0x000000ffff097224 */ /* 0x000fe200078e00ff */
[----:B------:R-:W-:Y:S01]  /*1e40*/  ULEA UR13, UR50, UR13, 0x18 ;  /* 0x0000000d320d7291 */ /* 0x000fe2000f8ec0ff */
[----:B------:R-:W-:Y:S01]  /*1e50*/  IMAD.MOV.U32 R8, RZ, RZ, 0x1 ;  /* 0x00000001ff087424 */ /* 0x000fe200078e00ff */
[----:B------:R-:W-:-:S02]  /*1e60*/  ULOP3.LUT UR48, UR48, 0x40, URZ, 0xc0, !UPT ;  /* 0x0000004030307892 */ /* 0x000fc4000f8ec0ff */
[----:B------:R-:W-:Y:S01]  /*1e70*/  ULOP3.LUT UR47, UR47, 0x80, URZ, 0xc0, !UPT ;  /* 0x000000802f2f7892 */ /* 0x000fe2000f8ec0ff */
[----:B------:R-:W2:Y:S01]  /*1e80*/  LDCU UR43, c[0x0][0x370] ;  /* 0x00006e00ff2b77ac */ /* 0x000ea20008000800 */
[----:B-1----:R-:W-:Y:S02]  /*1e90*/  UIADD3 UR5, UPT, UPT, UR6, 0x1f, URZ ;  /* 0x0000001f06057890 */ /* 0x002fe4000fffe0ff */
[----:B------:R-:W-:Y:S02]  /*1ea0*/  UIADD3 UR51, UPT, UPT, UR6, 0x3e, URZ ;  /* 0x0000003e06337890 */ /* 0x000fe4000fffe0ff */
[----:B------:R-:W-:Y:S02]  /*1eb0*/  USHF.R.S32.HI UR4, URZ, 0x1f, UR5 ;  /* 0x0000001fff047899 */ /* 0x000fe40008011405 */
[----:B------:R-:W-:Y:S02]  /*1ec0*/  USEL UR21, UR38, 0x2, UP1 ;  /* 0x0000000226157887 */ /* 0x000fe40008800000 */
[----:B------:R-:W-:-:S02]  /*1ed0*/  ULEA.HI UR4, UR4, UR5, URZ, 0x5 ;  /* 0x0000000504047291 */ /* 0x000fc4000f8f28ff */
[----:B------:R-:W-:Y:S02]  /*1ee0*/  UIADD3 UR5, UPT, UPT, UR6, -0x1, URZ ;  /* 0xffffffff06057890 */ /* 0x000fe4000fffe0ff */
[----:B------:R-:W-:Y:S02]  /*1ef0*/  USHF.R.S32.HI UR45, URZ, 0x5, UR4 ;  /* 0x00000005ff2d7899 */ /* 0x000fe40008011404 */
[----:B------:R-:W-:Y:S02]  /*1f00*/  UISETP.GE.U32.AND UP2, UPT, UR5, -0x3f, UPT ;  /* 0xffffffc10500788c */ /* 0x000fe4000bf46070 */
[----:B------:R-:W-:Y:S01]  /*1f10*/  UISETP.LT.U32.AND UP0, UPT, UR45, 0x20, UPT ;  /* 0x000000202d00788c */ /* 0x000fe2000bf01070 */
[----:B------:R-:W1:Y:S03]  /*1f20*/  LDCU.64 UR28, c[0x0][0x348] ;  /* 0x00006900ff1c77ac */ /* 0x000e660008000a00 */
[----:B------:R-:W-:Y:S01]  /*1f30*/  USEL UR44, UR45, 0x20, UP0 ;  /* 0x000000202d2c7887 */ /* 0x000fe20008000000 */
[----:B------:R-:W3:Y:S03]  /*1f40*/  LDCU UR41, c[0x0][0x374] ;  /* 0x00006e80ff2977ac */ /* 0x000ee60008000800 */
[----:B------:R-:W-:-:S02]  /*1f50*/  UIADD3 UR4, UPT, UPT, UR44, -0x1, URZ ;  /* 0xffffffff2c047890 */ /* 0x000fc4000fffe0ff */
[----:B------:R-:W-:Y:S02]  /*1f60*/  @UP2 UIADD3 UR4, UPT, UPT, UR44, URZ, URZ ;  /* 0x000000ff2c042290 */ /* 0x000fe4000fffe0ff */
[----:B------:R-:W-:Y:S02]  /*1f70*/  UIADD3 UR38, UPT, UPT, UR13, 0x8600, UR30 ;  /* 0x000086000d267890 */ /* 0x000fe4000fffe01e */
[----:B------:R-:W-:Y:S02]  /*1f80*/  UIADD3 UR37, UPT, UPT, UR13, 0x28600, UR27 ;  /* 0x000286000d257890 */ /* 0x000fe4000fffe01b */
[----:B------:R-:W-:Y:S02]  /*1f90*/  ULEA UR48, UR33, UR48, 0x5 ;  /* 0x0000003021307291 */ /* 0x000fe4000f8e28ff */
[----:B------:R-:W-:Y:S02]  /*1fa0*/  ULEA UR47, UR32, UR47, 0x5 ;  /* 0x0000002f202f7291 */ /* 0x000fe4000f8e28ff */
[----:B------:R-:W-:-:S02]  /*1fb0*/  UIADD3 UR49, UPT, UPT, UR45, -UR44, URZ ;  /* 0x8000002c2d317290 */ /* 0x000fc4000fffe0ff */
[----:B------:R-:W-:Y:S02]  /*1fc0*/  UIADD3 UR31, UPT, UPT, UR4, 0x1, URZ ;  /* 0x00000001041f7890 */ /* 0x000fe4000fffe0ff */
[----:B------:R-:W-:Y:S01]  /*1fd0*/  UIADD3 UR46, UPT, UPT, -UR4, URZ, URZ ;  /* 0x000000ff042e7290 */ /* 0x000fe2000fffe1ff */
[----:B-123--:R-:W-:-:S11]  /*1fe0*/  UMOV UR6, URZ ;  /* 0x000000ff00067c82 */ /* 0x00efd60008000000 */
.L_x_43:
[----:B------:R-:W-:-:S09]  /*1ff0*/  UISETP.NE.AND UP0, UPT, UR50, URZ, UPT ;  /* 0x000000ff3200728c */ /* 0x000fd2000bf05270 */
[----:B-1----:R-:W-:Y:S05]  /*2000*/  BRA.U UP0, `(.L_x_24) ;  /* 0x0000000100287547 */ /* 0x002fea000b800000 */
[----:B------:R-:W-:Y:S02]  /*2010*/  LEA R0, R9, UR13, 0x3 ;  /* 0x0000000d09007c11 */ /* 0x000fe4000f8e18ff */
[----:B------:R-:W-:-:S04]  /*2020*/  SHF.L.U32 R3, R8, 0x1f, RZ ;  /* 0x0000001f08037819 */ /* 0x000fc800000006ff */
[----:B------:R-:W1:Y:S02]  /*2030*/  SYNCS.PHASECHK.TRANS64.TRYWAIT P0, [R0+URZ+0x2a0], R3 ;  /* 0x0002a003000075a7 */ /* 0x000e6400080011ff */
[----:B-1----:R-:W-:Y:S05]  /*2040*/  @!P0 BRA `(.L_x_25) ;  /* 0x0000008000b88947 */ /* 0x002fea0003800000 */
.L_x_153:
[----:B------:R2:W-:Y:S01]  /*2050*/  SYNCS.ARRIVE.TRANS64.A1T0 RZ, [R0+URZ+0x290], RZ ;  /* 0x000290ff00ff79a7 */ /* 0x0005e200081000ff */
[----:B------:R-:W-:-:S05]  /*2060*/  VIADD R9, R9, 0x1 ;  /* 0x0000000109097836 */ /* 0x000fca0000000000 */
[----:B------:R-:W-:-:S04]  /*2070*/  ISETP.NE.AND P0, PT, R9, 0x2, PT ;  /* 0x000000020900780c */ /* 0x000fc80003f05270 */
[----:B-1----:R-:W-:Y:S02]  /*2080*/  SEL R3, RZ, 0x1, P0 ;  /* 0x00000001ff037807 */ /* 0x002fe40000000000 */
[----:B------:R-:W-:Y:S02]  /*2090*/  SEL R9, R9, RZ, P0 ;  /* 0x000000ff09097207 */ /* 0x000fe40000000000 */
[----:B------:R-:W-:-:S07]  /*20a0*/  LOP3.LUT R8, R8, R3, RZ, 0x3c, !PT ;  /* 0x0000000308087212 */ /* 0x000fce00078e3cff */
.L_x_24:
[----:B------:R-:W-:Y:S01]  /*20b0*/  ULEA UR4, UR6, UR13, 0x3 ;  /* 0x0000000d06047291 */ /* 0x000fe2000f8e18ff */
[----:B--2---:R-:W-:Y:S01]  /*20c0*/  SHF.L.U32 R0, R12, 0x1f, RZ ;  /* 0x0000001f0c007819 */ /* 0x004fe200000006ff */
[----:B------:R-:W-:Y:S02]  /*20d0*/  UISETP.GE.U32.AND UP0, UPT, UR51, 0x3f, UPT ;  /* 0x0000003f3300788c */ /* 0x000fe4000bf06070 */
[----:B------:R-:W-:Y:S01]  /*20e0*/  ULEA UR11, UR20, UR48, 0x7 ;  /* 0x00000030140b7291 */ /* 0x000fe2000f8e38ff */
[----:B------:R-:W-:-:S04]  /*20f0*/  UMOV UR7, URZ ;  /* 0x000000ff00077c82 */ /* 0x000fc80008000000 */
[----:B------:R1:W2:Y:S01]  /*2100*/  SYNCS.PHASECHK.TRANS64.TRYWAIT P0, [UR4+0x100], R0 ;  /* 0x00010000ff0075a7 */ /* 0x0002a20008001104 */
[----:B------:R-:W-:-:S04]  /*2110*/  ULEA.HI UR4, UR16, UR16, URZ, 0x1 ;  /* 0x0000001010047291 */ /* 0x000fc8000f8f08ff */
[----:B------:R-:W-:-:S04]  /*2120*/  USHF.L.U32 UR4, UR4, 0x7, URZ ;  /* 0x0000000704047899 */ /* 0x000fc800080006ff */
[----:B------:R-:W-:-:S04]  /*2130*/  ULOP3.LUT UR35, UR4, 0xffffff00, URZ, 0xc0, !UPT ;  /* 0xffffff0004237892 */ /* 0x000fc8000f8ec0ff */
[----:B------:R-:W-:Y:S01]  /*2140*/  UIADD3 UR35, UPT, UPT, UR47, UR35, URZ ;  /* 0x000000232f237290 */ /* 0x000fe2000fffe0ff */
[----:B------:R-:W-:Y:S11]  /*2150*/  BRA.U !UP0, `(.L_x_26) ;  /* 0x0000000108c87547 */ /* 0x000ff6000b800000 */
[----:B------:R-:W-:Y:S01]  /*2160*/  UMOV UR16, UR46 ;  /* 0x0000002e00107c82 */ /* 0x000fe20008000000 */
[----:B------:R-:W-:Y:S01]  /*2170*/  UMOV UR4, UR6 ;  /* 0x0000000600047c82 */ /* 0x000fe20008000000 */
[----:B------:R-:W-:-:S05]  /*2180*/  UMOV UR34, URZ ;  /* 0x000000ff00227c82 */ /* 0x000fca0008000000 */
.L_x_32:
[----:B------:R-:W-:Y:S01]  /*2190*/  ULEA UR33, UR4, UR13, 0x3 ;  /* 0x0000000d04217291 */ /* 0x000fe2000f8e18ff */
[----:B------:R-:W-:Y:S01]  /*21a0*/  @P3 MOV R2, 0x3000 ;  /* 0x0000300000023802 */ /* 0x000fe20000000f00 */
[----:B--234-:R-:W-:Y:S10]  /*21b0*/  @P0 BRA `(.L_x_27) ;  /* 0x00000000000c0947 */ /* 0x01cff40003800000 */
[----:B------:R-:W-:-:S04]  /*21c0*/  SHF.L.U32 R3, R12, 0x1f, RZ ;  /* 0x0000001f0c037819 */ /* 0x000fc800000006ff */
[----:B------:R-:W2:Y:S02]  /*21d0*/  SYNCS.PHASECHK.TRANS64.TRYWAIT P0, [UR33+0x100], R3 ;  /* 0x00010003ff0075a7 */ /* 0x000ea40008001121 */
[----:B--2---:R-:W-:Y:S05]  /*21e0*/  @!P0 BRA `(.L_x_28) ;  /* 0x0000008000648947 */ /* 0x004fea0003800000 */
.L_x_27:
[----:B------:R2:W-:Y:S01]  /*21f0*/  @P3 SYNCS.ARRIVE.TRANS64 RZ, [UR33], R2 ;  /* 0x00000002ffff39a7 */ /* 0x0005e20008000021 */
[----:B------:R-:W-:Y:S02]  /*2200*/  ULOP3.LUT UR5, UR21, 0x2, URZ, 0xfc, !UPT ;  /* 0x0000000215057892 */ /* 0x000fe4000f8efcff */
[----:B------:R-:W-:Y:S02]  /*2210*/  UIADD3 UR16, UPT, UPT, UR16, 0x1, URZ ;  /* 0x0000000110107890 */ /* 0x000fe4000fffe0ff */
[----:B------:R-:W-:Y:S02]  /*2220*/  UISETP.NE.AND UP0, UPT, UR5, 0x2, UPT ;  /* 0x000000020500788c */ /* 0x000fe4000bf05270 */
[----:B------:R-:W-:-:S07]  /*2230*/  UISETP.NE.AND UP2, UPT, UR16, 0x1, UPT ;  /* 0x000000011000788c */ /* 0x000fce000bf45270 */
[----:B------:R-:W-:Y:S05]  /*2240*/  BRA.U UP0, `(.L_x_29) ;  /* 0x0000000100047547 */ /* 0x000fea000b800000 */
[----:B------:R-:W-:Y:S05]  /*2250*/  BPT.TRAP 0x1 ;  /* 0x000000040000795c */ /* 0x000fea0000300000 */
.L_x_29:
[----:B------:R-:W-:Y:S04]  /*2260*/  BSSY.RECONVERGENT B0, `(.L_x_30) ;  /* 0x0000003000007945 */ /* 0x000fe80003800200 */
[----:B------:R-:W-:Y:S05]  /*2270*/  @!P2 BRA `(.L_x_31) ;  /* 0x000000000004a947 */ /* 0x000fea0003800000 */
[----:B------:R-:W-:Y:S05]  /*2280*/  BPT.TRAP 0x1 ;  /* 0x000000040000795c */ /* 0x000fea0000300000 */
.L_x_31:
[----:B------:R-:W-:Y:S05]  /*2290*/  BSYNC.RECONVERGENT B0 ;  /* 0x0000000000007941 */ /* 0x000fea0003800200 */
.L_x_30:
[----:B------:R-:W-:Y:S02]  /*22a0*/  UIADD3 UR5, UPT, UPT, UR4, 0x1, URZ ;  /* 0x0000000104057890 */ /* 0x000fe4000fffe0ff */
[----:B------:R-:W-:Y:S02]  /*22b0*/  ULEA UR32, UR4, UR30, 0xc ;  /* 0x0000001e04207291 */ /* 0x000fe4000f8e60ff */
[----:B------:R-:W-:Y:S02]  /*22c0*/  UISETP.NE.AND UP0, UPT, UR5, 0x20, UPT ;  /* 0x000000200500788c */ /* 0x000fe4000bf05270 */
[----:B------:R-:W-:Y:S02]  /*22d0*/  UIADD3 UR14, UP1, UPT, UR28, 0x80, URZ ;  /* 0x000000801c0e7890 */ /* 0x000fe4000ff3e0ff */
[----:B------:R-:W-:Y:S02]  /*22e0*/  USEL UR7, URZ, 0x1, UP0 ;  /* 0x00000001ff077887 */ /* 0x000fe40008000000 */
[----:B------:R-:W-:-:S02]  /*22f0*/  USEL UR6, UR5, URZ, UP0 ;  /* 0x000000ff05067287 */ /* 0x000fc40008000000 */
[----:B------:R-:W-:Y:S02]  /*2300*/  ULEA UR8, UR4, UR27, 0xb ;  /* 0x0000001b04087291 */ /* 0x000fe4000f8e58ff */
[----:B------:R-:W-:Y:S01]  /*2310*/  ULEA UR5, UR6, UR13, 0x3 ;  /* 0x0000000d06057291 */ /* 0x000fe2000f8e18ff */
[----:B------:R-:W-:Y:S01]  /*2320*/  LOP3.LUT R12, R12, UR7, RZ, 0x3c, !PT ;  /* 0x000000070c0c7c12 */ /* 0x000fe2000f8e3cff */
[----:B------:R-:W-:Y:S02]  /*2330*/  UIADD3 UR4, UP0, UPT, UR28, 0x180, URZ ;  /* 0x000001801c047890 */ /* 0x000fe4000ff1e0ff */
[----:B------:R-:W-:Y:S01]  /*2340*/  ULOP3.LUT UR33, UR33, 0xfefffff8, URZ, 0xc0, !UPT ;  /* 0xfefffff821217892 */ /* 0x000fe2000f8ec0ff */
[----:B-1----:R-:W-:Y:S01]  /*2350*/  SHF.L.U32 R0, R12, 0x1f, RZ ;  /* 0x0000001f0c007819 */ /* 0x002fe200000006ff */
[----:B------:R-:W-:Y:S02]  /*2360*/  UIADD3.X UR15, UPT, UPT, URZ, UR29, URZ, UP1, !UPT ;  /* 0x0000001dff0f7290 */ /* 0x000fe40008ffe4ff */
[----:B------:R-:W-:Y:S01]  /*2370*/  UIADD3 UR32, UPT, UPT, UR13, 0x8600, UR32 ;  /* 0x000086000d207890 */ /* 0x000fe2000fffe020 */
[----:B------:R3:W4:Y:S01]  /*2380*/  SYNCS.PHASECHK.TRANS64.TRYWAIT P0, [UR5+0x100], R0 ;  /* 0x00010000ff0075a7 */ /* 0x0007220008001105 */
[----:B------:R-:W-:-:S02]  /*2390*/  UPRMT UR17, URZ, 0x5410, UR25 ;  /* 0x00005410ff117896 */ /* 0x000fc40008000019 */
[----:B------:R-:W-:Y:S02]  /*23a0*/  UIADD3 UR8, UPT, UPT, UR13, 0x28600, UR8 ;  /* 0x000286000d087890 */ /* 0x000fe4000fffe008 */
[----:B------:R-:W-:Y:S02]  /*23b0*/  UIADD3.X UR5, UPT, UPT, URZ, UR29, URZ, UP0, !UPT ;  /* 0x0000001dff057290 */ /* 0x000fe400087fe4ff */
[----:B------:R-:W-:Y:S01]  /*23c0*/  UPRMT UR7, URZ, 0x5410, UR24 ;  /* 0x00005410ff077896 */ /* 0x000fe20008000018 */
[----:B------:R-:W-:Y:S01]  /*23d0*/  UMOV UR18, 0x0 ;  /* 0x0000000000127882 */ /* 0x000fe20000000000 */
[----:B------:R-:W-:Y:S01]  /*23e0*/  UMOV UR19, 0x10000000 ;  /* 0x1000000000137882 */ /* 0x000fe20000000000 */
[----:B------:R-:W-:Y:S01]  /*23f0*/  UMOV UR10, UR34 ;  /* 0x00000022000a7c82 */ /* 0x000fe20008000000 */
[----:B------:R-:W-:Y:S01]  /*2400*/  UMOV UR12, UR36 ;  /* 0x00000024000c7c82 */ /* 0x000fe20008000000 */
[----:B------:R-:W-:Y:S01]  /*2410*/  UMOV UR9, UR33 ;  /* 0x0000002100097c82 */ /* 0x000fe20008000000 */
[----:B------:R1:W-:Y:S03]  /*2420*/  UTMALDG.3D.MULTICAST.2CTA [UR32], [UR14], UR17, desc[UR18] ;  /* 0x000012200e0073b4 */ /* 0x0003e60008211811 */
[----:B------:R2:W-:Y:S01]  /*2430*/  UTMALDG.3D.MULTICAST.2CTA [UR8], [UR4], UR7, desc[UR18] ;  /* 0x00001208040073b4 */ /* 0x0005e20008211807 */
[----:B-1----:R-:W-:Y:S01]  /*2440*/  UIADD3 UR34, UPT, UPT, UR34, 0x20, URZ ;  /* 0x0000002022227890 */ /* 0x002fe2000fffe0ff */
[----:B--2---:R-:W-:Y:S01]  /*2450*/  UMOV UR7, UR31 ;  /* 0x0000001f00077c82 */ /* 0x004fe20008000000 */
[----:B------:R-:W-:Y:S01]  /*2460*/  UMOV UR4, UR6 ;  /* 0x0000000600047c82 */ /* 0x000fe20008000000 */
[----:B------:R-:W-:Y:S09]  /*2470*/  BRA.U UP2, `(.L_x_32) ;  /* 0xfffffffd02447547 */ /* 0x000ff2000b83ffff */
.L_x_26:
[----:B------:R-:W-:Y:S01]  /*2480*/  ULEA UR4, UR6, UR13, 0x3 ;  /* 0x0000000d06047291 */ /* 0x000fe2000f8e18ff */
[----:B-1-3--:R-:W-:Y:S01]  /*2490*/  SHF.L.U32 R0, R12, 0x1f, RZ ;  /* 0x0000001f0c007819 */ /* 0x00afe200000006ff */
[----:B------:R-:W-:Y:S01]  /*24a0*/  @!P1 SYNCS.ARRIVE.TRANS64.A1T0 RZ, [UR13+0x228], RZ ;  /* 0x000228ffffff99a7 */ /* 0x000fe2000810000d */
[----:B------:R-:W-:-:S06]  /*24b0*/  UISETP.GT.AND UP0, UPT, UR45, UR44, UPT ;  /* 0x0000002c2d00728c */ /* 0x000fcc000bf04270 */
[----:B--2-4-:R1:W2:Y:S03]  /*24c0*/  SYNCS.PHASECHK.TRANS64.TRYWAIT P0, [UR4+0x100], R0 ;  /* 0x00010000ff0075a7 */ /* 0x0142a60008001104 */
[----:B------:R-:W-:Y:S05]  /*24d0*/  BRA.U !UP0, `(.L_x_33) ;  /* 0x0000000108c07547 */ /* 0x000fea000b800000 */
[----:B------:R-:W-:Y:S01]  /*24e0*/  UIADD3 UR26, UPT, UPT, UR49, UR7, URZ ;  /* 0x00000007311a7290 */ /* 0x000fe2000fffe0ff */
[----:B------:R-:W-:-:S11]  /*24f0*/  UMOV UR4, UR6 ;  /* 0x0000000600047c82 */ /* 0x000fd60008000000 */
.L_x_39:
[----:B------:R-:W-:Y:S01]  /*2500*/  ULEA UR17, UR4, UR13, 0x3 ;  /* 0x0000000d04117291 */ /* 0x000fe2000f8e18ff */
[----:B--2---:R-:W-:Y:S01]  /*2510*/  @P3 MOV R2, 0x3000 ;  /* 0x0000300000023802 */ /* 0x004fe20000000f00 */
[----:B--2-4-:R-:W-:Y:S10]  /*2520*/  @P0 BRA `(.L_x_34) ;  /* 0x00000000000c0947 */ /* 0x014ff40003800000 */
[----:B------:R-:W-:-:S04]  /*2530*/  SHF.L.U32 R3, R12, 0x1f, RZ ;  /* 0x0000001f0c037819 */ /* 0x000fc800000006ff */
[----:B------:R-:W2:Y:S02]  /*2540*/  SYNCS.PHASECHK.TRANS64.TRYWAIT P0, [UR17+0x100], R3 ;  /* 0x00010003ff0075a7 */ /* 0x000ea40008001111 */
[----:B--2---:R-:W-:Y:S05]  /*2550*/  @!P0 BRA `(.L_x_35) ;  /* 0x0000007c00a08947 */ /* 0x004fea0003800000 */
.L_x_34:
[----:B------:R2:W-:Y:S01]  /*2560*/  @P3 SYNCS.ARRIVE.TRANS64 RZ, [UR17], R2 ;  /* 0x00000002ffff39a7 */ /* 0x0005e20008000011 */
[----:B------:R-:W-:-:S04]  /*2570*/  ULOP3.LUT UR5, UR21, 0x2, URZ, 0xfc, !UPT ;  /* 0x0000000215057892 */ /* 0x000fc8000f8efcff */
[----:B------:R-:W-:-:S09]  /*2580*/  UISETP.NE.AND UP0, UPT, UR5, 0x2, UPT ;  /* 0x000000020500788c */ /* 0x000fd2000bf05270 */
[----:B------:R-:W-:Y:S05]  /*2590*/  BRA.U UP0, `(.L_x_36) ;  /* 0x0000000100047547 */ /* 0x000fea000b800000 */
[----:B------:R-:W-:Y:S05]  /*25a0*/  BPT.TRAP 0x1 ;  /* 0x000000040000795c */ /* 0x000fea0000300000 */
.L_x_36:
[----:B------:R-:W-:Y:S04]  /*25b0*/  BSSY.RECONVERGENT B0, `(.L_x_37) ;  /* 0x0000003000007945 */ /* 0x000fe80003800200 */
[----:B------:R-:W-:Y:S05]  /*25c0*/  @!P2 BRA `(.L_x_38) ;  /* 0x000000000004a947 */ /* 0x000fea0003800000 */
[----:B------:R-:W-:Y:S05]  /*25d0*/  BPT.TRAP 0x1 ;  /* 0x000000040000795c */ /* 0x000fea0000300000 */
.L_x_38:
[----:B------:R-:W-:Y:S05]  /*25e0*/  BSYNC.RECONVERGENT B0 ;  /* 0x0000000000007941 */ /* 0x000fea0003800200 */
.L_x_37:
[----:B------:R-:W-:Y:S02]  /*25f0*/  UIADD3 UR5, UPT, UPT, UR4, 0x1, URZ ;  /* 0x0000000104057890 */ /* 0x000fe4000fffe0ff */
[----:B------:R-:W-:Y:S02]  /*2600*/  UIADD3 UR14, UP1, UPT, UR28, 0x80, URZ ;  /* 0x000000801c0e7890 */ /* 0x000fe4000ff3e0ff */
[----:B------:R-:W-:Y:S02]  /*2610*/  UISETP.NE.AND UP0, UPT, UR5, 0x20, UPT ;  /* 0x000000200500788c */ /* 0x000fe4000bf05270 */
[----:B------:R-:W-:Y:S02]  /*2620*/  ULEA UR16, UR4, UR38, 0xc ;  /* 0x0000002604107291 */ /* 0x000fe4000f8e60ff */
[----:B------:R-:W-:Y:S02]  /*2630*/  USEL UR8, URZ, 0x1, UP0 ;  /* 0x00000001ff087887 */ /* 0x000fe40008000000 */
[----:B------:R-:W-:-:S02]  /*2640*/  USEL UR6, UR5, URZ, UP0 ;  /* 0x000000ff05067287 */ /* 0x000fc40008000000 */
[----:B------:R-:W-:Y:S02]  /*2650*/  UIADD3 UR22, UP0, UPT, UR28, 0x180, URZ ;  /* 0x000001801c167890 */ /* 0x000fe4000ff1e0ff */
[----:B------:R-:W-:Y:S01]  /*2660*/  ULEA UR5, UR6, UR13, 0x3 ;  /* 0x0000000d06057291 */ /* 0x000fe2000f8e18ff */
[----:B------:R-:W-:Y:S01]  /*2670*/  LOP3.LUT R12, R12, UR8, RZ, 0x3c, !PT ;  /* 0x000000080c0c7c12 */ /* 0x000fe2000f8e3cff */
[----:B------:R-:W-:Y:S02]  /*2680*/  ULEA UR8, UR4, UR37, 0xb ;  /* 0x0000002504087291 */ /* 0x000fe4000f8e58ff */
[----:B------:R-:W-:Y:S01]  /*2690*/  USHF.L.U32 UR18, UR7, 0x5, URZ ;  /* 0x0000000507127899 */ /* 0x000fe200080006ff */
[----:B-1----:R-:W-:Y:S01]  /*26a0*/  SHF.L.U32 R0, R12, 0x1f, RZ ;  /* 0x0000001f0c007819 */ /* 0x002fe200000006ff */
[----:B------:R-:W-:Y:S02]  /*26b0*/  ULOP3.LUT UR17, UR17, 0xfefffff8, URZ, 0xc0, !UPT ;  /* 0xfefffff811117892 */ /* 0x000fe4000f8ec0ff */
[----:B------:R-:W-:Y:S01]  /*26c0*/  UPRMT UR4, URZ, 0x5410, UR25 ;  /* 0x00005410ff047896 */ /* 0x000fe20008000019 */
[----:B------:R3:W4:Y:S01]  /*26d0*/  SYNCS.PHASECHK.TRANS64.TRYWAIT P0, [UR5+0x100], R0 ;  /* 0x00010000ff0075a7 */ /* 0x0007220008001105 */
[----:B------:R-:W-:-:S02]  /*26e0*/  UIADD3.X UR15, UPT, UPT, URZ, UR29, URZ, UP1, !UPT ;  /* 0x0000001dff0f7290 */ /* 0x000fc40008ffe4ff */
[----:B------:R-:W-:Y:S02]  /*26f0*/  UPRMT UR5, URZ, 0x5410, UR24 ;  /* 0x00005410ff057896 */ /* 0x000fe40008000018 */
[----:B------:R-:W-:Y:S01]  /*2700*/  UIADD3.X UR23, UPT, UPT, URZ, UR29, URZ, UP0, !UPT ;  /* 0x0000001dff177290 */ /* 0x000fe200087fe4ff */
[----:B------:R-:W-:Y:S01]  /*2710*/  UMOV UR32, 0x0 ;  /* 0x0000000000207882 */ /* 0x000fe20000000000 */
[----:B------:R-:W-:Y:S01]  /*2720*/  UMOV UR33, 0x10000000 ;  /* 0x1000000000217882 */ /* 0x000fe20000000000 */
[----:B------:R-:W-:Y:S01]  /*2730*/  UMOV UR19, UR35 ;  /* 0x0000002300137c82 */ /* 0x000fe20008000000 */
[----:B------:R-:W-:Y:S01]  /*2740*/  UMOV UR20, UR36 ;  /* 0x0000002400147c82 */ /* 0x000fe20008000000 */
[----:B------:R-:W-:Y:S01]  /*2750*/  UMOV UR12, UR36 ;  /* 0x00000024000c7c82 */ /* 0x000fe20008000000 */
[----:B------:R-:W-:Y:S01]  /*2760*/  UMOV UR9, UR17 ;  /* 0x0000001100097c82 */ /* 0x000fe20008000000 */
[----:B------:R-:W-:Y:S01]  /*2770*/  UMOV UR10, UR18 ;  /* 0x00000012000a7c82 */ /* 0x000fe20008000000 */
[----:B------:R1:W-:Y:S01]  /*2780*/  UTMALDG.3D.MULTICAST.2CTA [UR16], [UR14], UR4, desc[UR32] ;  /* 0x000020100e0073b4 */ /* 0x0003e20008211804 */
[----:B------:R-:W-:-:S04]  /*2790*/  UIADD3 UR7, UPT, UPT, UR7, 0x1, URZ ;  /* 0x0000000107077890 */ /* 0x000fc8000fffe0ff */
[----:B------:R-:W-:Y:S01]  /*27a0*/  UISETP.NE.AND UP0, UPT, UR7, UR26, UPT ;  /* 0x0000001a0700728c */ /* 0x000fe2000bf05270 */
[----:B------:R3:W-:Y:S01]  /*27b0*/  UTMALDG.3D.MULTICAST.2CTA [UR8], [UR22], UR5, desc[UR32] ;  /* 0x00002008160073b4 */ /* 0x0007e20008211805 */
[----:B-1----:R-:W-:-:S07]  /*27c0*/  UMOV UR4, UR6 ;  /* 0x0000000600047c82 */ /* 0x002fce0008000000 */
[----:B---3--:R-:W-:Y:S05]  /*27d0*/  BRA.U UP0, `(.L_x_39) ;  /* 0xfffffffd00487547 */ /* 0x008fea000b83ffff */
.L_x_33:
[C---:B------:R-:W-:Y:S01]  /*27e0*/  LEA R3, R11.reuse, UR13, 0x3 ;  /* 0x0000000d0b037c11 */ /* 0x040fe2000f8e18ff */
[----:B------:R-:W-:Y:S01]  /*27f0*/  NOP ;  /* 0x0000000000007918 */ /* 0x000fe20000000000 */
[----:B-1----:R-:W-:Y:S02]  /*2800*/  SHF.L.U32 R0, R10, 0x1f, RZ ;  /* 0x0000001f0a007819 */ /* 0x002fe400000006ff */
[----:B------:R-:W-:Y:S02]  /*2810*/  LEA R5, R11, UR13, 0x4 ;  /* 0x0000000d0b057c11 */ /* 0x000fe4000f8e20ff */
[----:B--2-4-:R-:W1:Y:S02]  /*2820*/  SYNCS.PHASECHK.TRANS64.TRYWAIT P0, [R3+URZ+0x230], R0 ;  /* 0x00023000030075a7 */ /* 0x014e6400080011ff */
[----:B-1----:R-:W-:Y:S05]  /*2830*/  @!P0 BRA `(.L_x_40) ;  /* 0x0000007c00008947 */ /* 0x002fea0003800000 */
.L_x_156:
[----:B------:R-:W2:Y:S01]  /*2840*/  LDS.128 R4, [R5+0x2c0] ;  /* 0x0002c00005047984 */ /* 0x000ea20000000c00 */
[----:B------:R-:W-:Y:S01]  /*2850*/  UISETP.GE.AND UP0, UPT, UR42, 0x1, UPT ;  /* 0x000000012a00788c */ /* 0x000fe2000bf06270 */
[----:B------:R-:W-:Y:S01]  /*2860*/  @!PT LDS RZ, [RZ] ;  /* 0x00000000fffff984 */ /* 0x000fe20000000800 */
[----:B------:R-:W-:Y:S01]  /*2870*/  @!PT LDS RZ, [RZ] ;  /* 0x00000000fffff984 */ /* 0x000fe20000000800 */
[----:B------:R-:W-:Y:S01]  /*2880*/  @!PT LDS RZ, [RZ] ;  /* 0x00000000fffff984 */ /* 0x000fe20000000800 */
[----:B------:R-:W-:Y:S01]  /*2890*/  @!PT LDS RZ, [RZ] ;  /* 0x00000000fffff984 */ /* 0x000fe20000000800 */
[----:B------:R3:W-:Y:S06]  /*28a0*/  MEMBAR.ALL.CTA ;  /* 0x0000000000007992 */ /* 0x0007ec0000008000 */
[----:B---3--:R-:W3:Y:S01]  /*28b0*/  FENCE.VIEW.ASYNC.S ;  /* 0x00000000000073c6 */ /* 0x008ee20000000000 */
[----:B--2---:R-:W-:-:S13]  /*28c0*/  LOP3.LUT P0, RZ, R6, 0x1, RZ, 0xc0, !PT ;  /* 0x0000000106ff7812 */ /* 0x004fda000780c0ff */
[----:B---3--:R-:W-:Y:S01]  /*28d0*/  VOTEU.ANY UP1, P0 ;  /* 0x0000000000ff7886 */ /* 0x008fe20000020100 */
[----:B------:R-:W-:-:S13]  /*28e0*/  PLOP3.LUT P0, PT, PT, PT, UP1, 0x80, 0x8 ;  /* 0x000000000008781c */ /* 0x000fda0003f0f018 */
[----:B-1----:R-:W-:Y:S02]  /*28f0*/  @P0 LOP3.LUT R0, R5, 0xffff, RZ, 0xc0, !PT ;  /* 0x0000ffff05000812 */ /* 0x002fe400078ec0ff */
[----:B------:R-:W-:Y:S02]  /*2900*/  @P0 MOV R2, R4 ;  /* 0x0000000400020202 */ /* 0x000fe40000000f00 */
[----:B------:R-:W-:Y:S01]  /*2910*/  @P0 R2UR UR5, R0 ;  /* 0x00000000000502ca */ /* 0x000fe200000e0000 */
[----:B------:R-:W-:Y:S01]  /*2920*/  VIADD R0, R3, 0x240 ;  /* 0x0000024003007836 */ /* 0x000fe20000000000 */
[----:B------:R-:W-:Y:S02]  /*2930*/  @P0 SHF.R.U32.HI R4, RZ, 0x10, R5 ;  /* 0x00000010ff040819 */ /* 0x000fe40000011605 */
[----:B------:R-:W-:Y:S02]  /*2940*/  @P0 R2UR UR7, R2 ;  /* 0x00000000020702ca */ /* 0x000fe400000e0000 */
[----:B------:R-:W-:-:S02]  /*2950*/  PRMT R0, RZ, 0x654, R0 ;  /* 0x00000654ff007816 */ /* 0x000fc40000000000 */
[----:B------:R-:W-:Y:S02]  /*2960*/  @P0 R2UR UR4, R4 ;  /* 0x00000000040402ca */ /* 0x000fe400000e0000 */
[----:B------:R1:W-:Y:S03]  /*2970*/  SYNCS.ARRIVE.TRANS64.RED.A1T0 RZ, [R0+URZ], RZ ;  /* 0x000000ff00ff79a7 */ /* 0x0003e600081004ff */
[----:B------:R-:W-:-:S04]  /*2980*/  @UP1 UMOV UR39, UR5 ;  /* 0x0000000500271c82 */ /* 0x000fc80008000000 */
[----:B------:R-:W-:-:S04]  /*2990*/  @UP1 UMOV UR40, UR7 ;  /* 0x0000000700281c82 */ /* 0x000fc80008000000 */
[----:B------:R-:W-:Y:S01]  /*29a0*/  @UP1 UMOV UR36, UR4 ;  /* 0x0000000400241c82 */ /* 0x000fe20008000000 */
[----:B------:R-:W-:Y:S05]  /*29b0*/  BRA.U !UP0, `(.L_x_41) ;  /* 0x0000000108d47547 */ /* 0x000fea000b800000 */
[----:B------:R-:W2:Y:S01]  /*29c0*/  LDCU.128 UR16, c[0x0][0xb10] ;  /* 0x00016200ff1077ac */ /* 0x000ea20008000c00 */
[----:B------:R-:W3:Y:S01]  /*29d0*/  LDCU UR12, c[0x0][0xb20] ;  /* 0x00016400ff0c77ac */ /* 0x000ee20008000800 */
[----:B------:R-:W4:Y:S01]  /*29e0*/  LDCU UR20, c[0x0][0xb0c] ;  /* 0x00016180ff1477ac */ /* 0x000f220008000800 */
[----:B------:R-:W1:Y:S01]  /*29f0*/  LDCU.64 UR8, c[0x0][0xb28] ;  /* 0x00016500ff0877ac */ /* 0x000e620008000a00 */
[----:B------:R-:W-:Y:S02]  /*2a00*/  UISETP.NE.AND UP3, UPT, UR42, 0x1, UPT ;  /* 0x000000012a00788c */ /* 0x000fe4000bf65270 */
[----:B--2---:R-:W-:Y:S02]  /*2a10*/  UIMAD.WIDE.U32 UR10, UR41, UR19, URZ ;  /* 0x00000013290a72a5 */ /* 0x004fe4000f8e00ff */
[----:B------:R-:W-:Y:S02]  /*2a20*/  UIMAD.WIDE.U32 UR4, UR43, UR16, URZ ;  /* 0x000000102b0472a5 */ /* 0x000fe4000f8e00ff */
[----:B------:R-:W-:-:S02]  /*2a30*/  UISETP.NE.AND UP0, UPT, UR18, 0x1, UPT ;  /* 0x000000011200788c */ /* 0x000fc4000bf05270 */
[----:B------:R-:W-:Y:S01]  /*2a40*/  UIMAD.WIDE.U32 UR22, UR39, UR19, URZ ;  /* 0x00000013271672a5 */ /* 0x000fe2000f8e00ff */
[----:B------:R-:W-:Y:S02]  /*2a50*/  UMOV UR10, UR11 ;  /* 0x0000000b000a7c82 */ /* 0x000fe40008000000 */
[----:B------:R-:W-:Y:S01]  /*2a60*/  UMOV UR4, UR5 ;  /* 0x0000000500047c82 */ /* 0x000fe20008000000 */
[----:B---3--:R-:W-:Y:S02]  /*2a70*/  USHF.R.U32.HI UR10, URZ, UR12, UR10 ;  /* 0x0000000cff0a7299 */ /* 0x008fe4000801160a */
[----:B----4-:R-:W-:Y:S02]  /*2a80*/  UISETP.NE.AND UP2, UPT, UR20, 0x1, UPT ;  /* 0x000000011400788c */ /* 0x010fe4000bf45270 */
[----:B------:R-:W-:Y:S02]  /*2a90*/  USHF.R.U32.HI UR4, URZ, UR17, UR4 ;  /* 0x00000011ff047299 */ /* 0x000fe40008011604 */
[----:B------:R-:W-:-:S02]  /*2aa0*/  USEL UR5, UR41, UR10, !UP0 ;  /* 0x0000000a29057287 */ /* 0x000fc4000c000000 */
[----:B------:R-:W-:Y:S02]  /*2ab0*/  USEL UR7, UR43, UR4, !UP2 ;  /* 0x000000042b077287 */ /* 0x000fe4000d000000 */
[----:B-1----:R-:W-:Y:S01]  /*2ac0*/  UIMAD.WIDE.U32 UR10, UR5, UR8, URZ ;  /* 0x00000008050a72a5 */ /* 0x002fe2000f8e00ff */
[----:B------:R-:W-:Y:S01]  /*2ad0*/  UMOV UR4, UR23 ;  /* 0x0000001700047c82 */ /* 0x000fe20008000000 */
[----:B------:R-:W-:Y:S02]  /*2ae0*/  UIMAD.WIDE.U32 UR14, UR40, UR16, URZ ;  /* 0x00000010280e72a5 */ /* 0x000fe4000f8e00ff */
[----:B------:R-:W-:-:S03]  /*2af0*/  UIMAD.WIDE.U32 UR22, UR7, UR8, URZ ;  /* 0x00000008071672a5 */ /* 0x000fc6000f8e00ff */
[----:B------:R-:W-:Y:S01]  /*2b00*/  UMOV UR10, UR11 ;  /* 0x0000000b000a7c82 */ /* 0x000fe20008000000 */
[----:B------:R-:W-:Y:S02]  /*2b10*/  USHF.R.U32.HI UR4, URZ, UR12, UR4 ;  /* 0x0000000cff047299 */ /* 0x000fe40008011604 */
[----:B------:R-:W-:Y:S01]  /*2b20*/  @UP3 USHF.R.U32.HI UR5, URZ, UR9, UR10 ;  /* 0x00000009ff053299 */ /* 0x000fe2000801160a */
[----:B------:R-:W-:Y:S01]  /*2b30*/  UMOV UR14, UR15 ;  /* 0x0000000f000e7c82 */ /* 0x000fe20008000000 */
[----:B------:R-:W-:Y:S01]  /*2b40*/  UMOV UR22, UR23 ;  /* 0x0000001700167c82 */ /* 0x000fe20008000000 */
[----:B------:R-:W-:Y:S02]  /*2b50*/  USHF.R.U32.HI UR17, URZ, UR17, UR14 ;  /* 0x00000011ff117299 */ /* 0x000fe4000801160e */
[----:B------:R-:W-:Y:S02]  /*2b60*/  USEL UR4, UR39, UR4, !UP0 ;  /* 0x0000000427047287 */ /* 0x000fe4000c000000 */
[----:B------:R-:W-:-:S02]  /*2b70*/  @UP3 USHF.R.U32.HI UR7, URZ, UR9, UR22 ;  /* 0x00000009ff073299 */ /* 0x000fc40008011616 */
[----:B------:R-:W-:Y:S02]  /*2b80*/  UIMAD UR10, UR42, UR5, URZ ;  /* 0x000000052a0a72a4 */ /* 0x000fe4000f8e02ff */
[----:B------:R-:W-:Y:S02]  /*2b90*/  USEL UR5, UR40, UR17, !UP2 ;  /* 0x0000001128057287 */ /* 0x000fe4000d000000 */
[----:B------:R-:W-:Y:S02]  /*2ba0*/  UIMAD UR12, UR42, UR7, URZ ;  /* 0x000000072a0c72a4 */ /* 0x000fe4000f8e02ff */
[----:B------:R-:W-:Y:S02]  /*2bb0*/  UISETP.GE.AND UP0, UPT, UR4, UR10, UPT ;  /* 0x0000000a0400728c */ /* 0x000fe4000bf06270 */
[----:B------:R-:W-:Y:S02]  /*2bc0*/  UIMAD.WIDE.U32 UR10, UR4, UR8, URZ ;  /* 0x00000008040a72a5 */ /* 0x000fe4000f8e00ff */
[----:B------:R-:W-:-:S02]  /*2bd0*/  UISETP.GE.OR UP0, UPT, UR5, UR12, UP0 ;  /* 0x0000000c0500728c */ /* 0x000fc40008706670 */
        /* <DEDUP_REMOVED lines=19> */
.L_x_41:
[----:B------:R-:W2:Y:S02]  /*2d10*/  LDCU UR4, c[0x0][0xb30] ;  /* 0x00016600ff0477ac */ /* 0x000ea40008000800 */
[----:B--2---:R-:W-:-:S09]  /*2d20*/  UISETP.NE.AND UP0, UPT, UR4, 0x1, UPT ;  /* 0x000000010400788c */ /* 0x004fd2000bf05270 */
[----:B------:R-:W-:Y:S05]  /*2d30*/  BRA.U UP0, `(.L_x_42) ;  /* 0x0000000100447547 */ /* 0x000fea000b800000 */
[----:B------:R-:W2:Y:S01]  /*2d40*/  LDCU.128 UR16, c[0x0][0xb10] ;  /* 0x00016200ff1077ac */ /* 0x000ea20008000c00 */
[----:B------:R-:W3:Y:S01]  /*2d50*/  LDCU UR10, c[0x0][0xb0c] ;  /* 0x00016180ff0a77ac */ /* 0x000ee20008000800 */
[----:B------:R-:W4:Y:S01]  /*2d60*/  LDCU UR7, c[0x0][0xb20] ;  /* 0x00016400ff0777ac */ /* 0x000f220008000800 */
[----:B--2---:R-:W-:Y:S02]  /*2d70*/  UIMAD.WIDE.U32 UR8, UR40, UR16, URZ ;  /* 0x00000010280872a5 */ /* 0x004fe4000f8e00ff */
[----:B------:R-:W-:Y:S02]  /*2d80*/  UIMAD.WIDE.U32 UR4, UR39, UR19, URZ ;  /* 0x00000013270472a5 */ /* 0x000fe4000f8e00ff */
[----:B---3--:R-:W-:Y:S02]  /*2d90*/  UISETP.NE.AND UP2, UPT, UR10, 0x1, UPT ;  /* 0x000000010a00788c */ /* 0x008fe4000bf45270 */
[----:B------:R-:W-:Y:S01]  /*2da0*/  UISETP.NE.AND UP0, UPT, UR18, 0x1, UPT ;  /* 0x000000011200788c */ /* 0x000fe2000bf05270 */
[----:B------:R-:W-:-:S02]  /*2db0*/  UMOV UR8, UR9 ;  /* 0x0000000900087c82 */ /* 0x000fc40008000000 */
[----:B------:R-:W-:Y:S01]  /*2dc0*/  UMOV UR4, UR5 ;  /* 0x0000000500047c82 */ /* 0x000fe20008000000 */
[----:B------:R-:W-:Y:S02]  /*2dd0*/  USHF.R.U32.HI UR17, URZ, UR17, UR8 ;  /* 0x00000011ff117299 */ /* 0x000fe40008011608 */
[----:B----4-:R-:W-:Y:S02]  /*2de0*/  USHF.R.U32.HI UR4, URZ, UR7, UR4 ;  /* 0x00000007ff047299 */ /* 0x010fe40008011604 */
[----:B------:R-:W-:Y:S02]  /*2df0*/  USEL UR5, UR40, UR17, !UP2 ;  /* 0x0000001128057287 */ /* 0x000fe4000d000000 */
[----:B------:R-:W-:-:S04]  /*2e00*/  USEL UR4, UR39, UR4, !UP0 ;  /* 0x0000000427047287 */ /* 0x000fc8000c000000 */
[----:B------:R-:W-:Y:S02]  /*2e10*/  UIADD3 UR7, UPT, UPT, UR5, -UR4, URZ ;  /* 0x8000000405077290 */ /* 0x000fe4000fffe0ff */
[----:B------:R-:W-:Y:S02]  /*2e20*/  UIADD3 UR4, UPT, UPT, -UR5, UR4, URZ ;  /* 0x0000000405047290 */ /* 0x000fe4000fffe1ff */
[----:B------:R-:W-:Y:S02]  /*2e30*/  UIMAD UR39, UR7, UR18, UR39 ;  /* 0x00000012072772a4 */ /* 0x000fe4000f8e0227 */
[----:B------:R-:W-:-:S12]  /*2e40*/  UIMAD UR40, UR4, UR10, UR40 ;  /* 0x0000000a042872a4 */ /* 0x000fd8000f8e0228 */
.L_x_42:
[----:B------:R-:W-:Y:S01]  /*2e50*/  VIADD R11, R11, 0x1 ;  /* 0x000000010b0b7836 */ /* 0x000fe20000000000 */
[----:B------:R-:W-:Y:S01]  /*2e60*/  PLOP3.LUT P1, PT, PT, PT, PT, 0x80, 0x8 ;  /* 0x000000000008781c */ /* 0x000fe20003f2f070 */
[----:B------:R-:W-:Y:S02]  /*2e70*/  UIADD3 UR16, UPT, UPT, UR40, UR59, URZ ;  /* 0x0000003b28107290 */ /* 0x000fe4000fffe0ff */
[----:B------:R-:W-:Y:S01]  /*2e80*/  UIADD3 UR20, UPT, UPT, UR39, UR60, URZ ;  /* 0x0000003c27147290 */ /* 0x000fe2000fffe0ff */
[----:B------:R-:W-:-:S04]  /*2e90*/  ISETP.NE.AND P0, PT, R11, 0x2, PT ;  /* 0x000000020b00780c */ /* 0x000fc80003f05270 */
[----:B------:R-:W-:Y:S02]  /*2ea0*/  SEL R3, RZ, 0x1, P0 ;  /* 0x00000001ff037807 */ /* 0x000fe40000000000 */
[----:B------:R-:W-:Y:S02]  /*2eb0*/  SEL R11, R11, RZ, P0 ;  /* 0x000000ff0b0b7207 */ /* 0x000fe40000000000 */
[----:B------:R-:W-:Y:S01]  /*2ec0*/  LOP3.LUT R10, R10, R3, RZ, 0x3c, !PT ;  /* 0x000000030a0a7212 */ /* 0x000fe200078e3cff */
[----:B------:R-:W-:Y:S06]  /*2ed0*/  BRA.U UP1, `(.L_x_43) ;  /* 0xfffffff101447547 */ /* 0x000fec000b83ffff */
[----:B------:R-:W-:Y:S01]  /*2ee0*/  UIADD3 UR13, UPT, UPT, UR13, 0x100, URZ ;  /* 0x000001000d0d7890 */ /* 0x000fe2000fffe0ff */
[----:B------:R-:W-:-:S03]  /*2ef0*/  SHF.L.U32 R3, R12, 0x1f, RZ ;  /* 0x0000001f0c037819 */ /* 0x000fc600000006ff */
[----:B------:R-:W-:-:S09]  /*2f00*/  ULEA UR4, UR6, UR13, 0x3 ;  /* 0x0000000d06047291 */ /* 0x000fd2000f8e18ff */
[----:B------:R-:W2:Y:S02]  /*2f10*/  SYNCS.PHASECHK.TRANS64.TRYWAIT P0, [UR4], R3 ;  /* 0x00000003ff0075a7 */ /* 0x000ea40008001104 */
[----:B--2---:R-:W-:Y:S05]  /*2f20*/  @!P0 BRA `(.L_x_44) ;  /* 0x0000007400588947 */ /* 0x004fea0003800000 */
.L_x_158:
[----:B------:R-:W-:-:S04]  /*2f30*/  UIADD3 UR4, UPT, UPT, UR6, 0x1, URZ ;  /* 0x0000000106047890 */ /* 0x000fc8000fffe0ff */
[----:B------:R-:W-:-:S04]  /*2f40*/  UISETP.NE.AND UP0, UPT, UR4, 0x20, UPT ;  /* 0x000000200400788c */ /* 0x000fc8000bf05270 */
[----:B------:R-:W-:Y:S02]  /*2f50*/  USEL UR6, URZ, 0x1, UP0 ;  /* 0x00000001ff067887 */ /* 0x000fe40008000000 */
[----:B------:R-:W-:-:S04]  /*2f60*/  USEL UR4, UR4, URZ, UP0 ;  /* 0x000000ff04047287 */ /* 0x000fc80008000000 */
[----:B------:R-:W-:Y:S01]  /*2f70*/  ULEA UR5, UR4, UR13, 0x3 ;  /* 0x0000000d04057291 */ /* 0x000fe2000f8e18ff */
[----:B------:R-:W-:-:S04]  /*2f80*/  LOP3.LUT R2, R12, UR6, RZ, 0x3c, !PT ;  /* 0x000000060c027c12 */ /* 0x000fc8000f8e3cff */
[----:B-1----:R-:W-:-:S04]  /*2f90*/  SHF.L.U32 R3, R2, 0x1f, RZ ;  /* 0x0000001f02037819 */ /* 0x002fc800000006ff */
[----:B------:R-:W1:Y:S02]  /*2fa0*/  SYNCS.PHASECHK.TRANS64.TRYWAIT P0, [UR5], R3 ;  /* 0x00000003ff0075a7 */ /* 0x000e640008001105 */
[----:B-1----:R-:W-:Y:S05]  /*2fb0*/  @!P0 BRA `(.L_x_45) ;  /* 0x00000074004c8947 */ /* 0x002fea0003800000 */
.L_x_160:
        /* <DEDUP_REMOVED lines=9> */
.L_x_162:
        /* <DEDUP_REMOVED lines=9> */
.L_x_164:
        /* <DEDUP_REMOVED lines=9> */
.L_x_166:
        /* <DEDUP_REMOVED lines=9> */
.L_x_168:
        /* <DEDUP_REMOVED lines=9> */
.L_x_170:
        /* <DEDUP_REMOVED lines=9> */
.L_x_172:
        /* <DEDUP_REMOVED lines=9> */
.L_x_174:
        /* <DEDUP_REMOVED lines=9> */
.L_x_176:
        /* <DEDUP_REMOVED lines=9> */
.L_x_178:
        /* <DEDUP_REMOVED lines=9> */
.L_x_180:
        /* <DEDUP_REMOVED lines=9> */
.L_x_182:
        /* <DEDUP_REMOVED lines=9> */
.L_x_184:
        /* <DEDUP_REMOVED lines=9> */
.L_x_186:
        /* <DEDUP_REMOVED lines=9> */
.L_x_188:
        /* <DEDUP_REMOVED lines=9> */
.L_x_190:
        /* <DEDUP_REMOVED lines=9> */
.L_x_192:
        /* <DEDUP_REMOVED lines=9> */
.L_x_194:
        /* <DEDUP_REMOVED lines=9> */
.L_x_196:
        /* <DEDUP_REMOVED lines=9> */
.L_x_198:
        /* <DEDUP_REMOVED lines=9> */
.L_x_200:
        /* <DEDUP_REMOVED lines=9> */
.L_x_202:
        /* <DEDUP_REMOVED lines=9> */
.L_x_204:
        /* <DEDUP_REMOVED lines=9> */
.L_x_206:
        /* <DEDUP_REMOVED lines=9> */
.L_x_208:
        /* <DEDUP_REMOVED lines=9> */
.L_x_210:
        /* <DEDUP_REMOVED lines=9> */
.L_x_212:
        /* <DEDUP_REMOVED lines=9> */
.L_x_214:
        /* <DEDUP_REMOVED lines=9> */
.L_x_216:
        /* <DEDUP_REMOVED lines=9> */
.L_x_218:
[----:B------:R-:W-:-:S04]  /*4010*/  UIADD3 UR4, UPT, UPT, UR4, 0x1, URZ ;  /* 0x0000000104047890 */ /* 0x000fc8000fffe0ff */
[----:B------:R-:W-:-:S04]  /*4020*/  UISETP.NE.AND UP0, UPT, UR4, 0x20, UPT ;  /* 0x000000200400788c */ /* 0x000fc8000bf05270 */
[----:B------:R-:W-:Y:S02]  /*4030*/  USEL UR5, URZ, 0x1, UP0 ;  /* 0x00000001ff057887 */ /* 0x000fe40008000000 */
[----:B------:R-:W-:-:S04]  /*4040*/  USEL UR4, UR4, URZ, UP0 ;  /* 0x000000ff04047287 */ /* 0x000fc80008000000 */
[----:B------:R-:W-:Y:S01]  /*4050*/  ULEA UR4, UR4, UR13, 0x3 ;  /* 0x0000000d04047291 */ /* 0x000fe2000f8e18ff */
[----:B-1----:R-:W-:-:S04]  /*4060*/  LOP3.LUT R3, R2, UR5, RZ, 0x3c, !PT ;  /* 0x0000000502037c12 */ /* 0x002fc8000f8e3cff */
[----:B------:R-:W-:Y:S01]  /*4070*/  SHF.L.U32 R3, R3, 0x1f, RZ ;  /* 0x0000001f03037819 */ /* 0x000fe200000006ff */
[----:B------:R-:W-:-:S07]  /*4080*/  IMAD.U32 R0, RZ, RZ, UR4 ;  /* 0x00000004ff007e24 */ /* 0x000fce000f8e00ff */
.L_x_75:
[----:B-1----:R1:W2:Y:S02]  /*4090*/  SYNCS.PHASECHK.TRANS64.TRYWAIT P0, [R0+URZ], R3 ;  /* 0x00000003000075a7 */ /* 0x0022a400080011ff */
[----:B--2---:R-:W-:Y:S05]  /*40a0*/  @!P0 NANOSLEEP.SYNCS 0x989680 ;  /* 0x009896800000895d */ /* 0x004fea0003900000 */
[----:B------:R-:W2:Y:S02]  /*40b0*/  @!P0 SYNCS.PHASECHK.TRANS64 P0, [R0+URZ], R3 ;  /* 0x00000003000085a7 */ /* 0x000ea400080010ff */
[----:B--2---:R-:W-:Y:S05]  /*40c0*/  @P0 EXIT ;  /* 0x000000000000094d */ /* 0x004fea0003800000 */
[----:B------:R-:W-:Y:S05]  /*40d0*/  BRA `(.L_x_75) ;  /* 0xfffffffc00ec7947 */ /* 0x000fea000383ffff */
.L_x_23:
[----:B------:R-:W-:-:S04]  /*40e0*/  UISETP.NE.AND UP0, UPT, UR50, URZ, UPT ;  /* 0x000000ff3200728c */ /* 0x000fc8000bf05270 */
[----:B------:R-:W-:-:S09]  /*40f0*/  UISETP.NE.OR UP0, UPT, UR21, 0x1, UP0 ;  /* 0x000000011500788c */ /* 0x000fd20008705670 */
[----:B------:R-:W-:Y:S05]  /*4100*/  BRA.U UP0, `(.L_x_76) ;  /* 0x0000000500487547 */ /* 0x000fea000b800000 */
[----:B------:R-:W-:Y:S01]  /*4110*/  ISETP.GE.U32.AND P2, PT, R0, 0x10, PT ;  /* 0x000000100000780c */ /* 0x000fe20003f46070 */
[----:B------:R-:W-:Y:S01]  /*4120*/  IMAD.MOV.U32 R12, RZ, RZ, 0x1 ;  /* 0x00000001ff0c7424 */ /* 0x000fe200078e00ff */
[----:B------:R-:W-:Y:S02]  /*4130*/  CS2R R10, SRZ ;  /* 0x00000000000a7805 */ /* 0x000fe4000001ff00 */
[----:B------:R-:W-:Y:S01]  /*4140*/  CS2R R8, SRZ ;  /* 0x0000000000087805 */ /* 0x000fe2000001ff00 */
[----:B------:R-:W-:Y:S01]  /*4150*/  UMOV UR4, 0x400 ;  /* 0x0000040000047882 */ /* 0x000fe20000000000 */
[----:B------:R-:W-:Y:S01]  /*4160*/  UMOV UR5, URZ ;  /* 0x000000ff00057c82 */ /* 0x000fe20008000000 */
[----:B------:R-:W-:-:S12]  /*4170*/  ULEA UR6, UR50, UR4, 0x18 ;  /* 0x0000000432067291 */ /* 0x000fd8000f8ec0ff */
.L_x_80:
[----:B------:R-:W-:Y:S02]  /*4180*/  LEA R2, R8, UR6, 0x3 ;  /* 0x0000000608027c11 */ /* 0x000fe4000f8e18ff */
[----:B------:R-:W-:-:S03]  /*4190*/  SHF.L.U32 R5, R9, 0x1f, RZ ;  /* 0x0000001f09057819 */ /* 0x000fc600000006ff */
[----:B------:R-:W-:Y:S01]  /*41a0*/  VIADD R4, R2, 0x2a0 ;  /* 0x000002a002047836 */ /* 0x000fe20000000000 */
[----:B------:R-:W1:Y:S02]  /*41b0*/  SYNCS.PHASECHK.TRANS64.TRYWAIT P0, [R2+URZ+0x290], R5 ;  /* 0x00029005020075a7 */ /* 0x000e6400080011ff */
[----:B-1----:R-:W-:Y:S05]  /*41c0*/  @!P0 BRA `(.L_x_77) ;  /* 0x0000006c00988947 */ /* 0x002fea0003800000 */
.L_x_219:
[----:B------:R-:W-:Y:S01]  /*41d0*/  ULEA UR4, UR5, UR6, 0x3 ;  /* 0x0000000605047291 */ /* 0x000fe2000f8e18ff */
[----:B------:R-:W-:Y:S02]  /*41e0*/  PRMT R4, RZ, 0x654, R4 ;  /* 0x00000654ff047816 */ /* 0x000fe40000000004 */
[----:B-1----:R-:W-:Y:S01]  /*41f0*/  SHF.L.U32 R5, R12, 0x1f, RZ ;  /* 0x0000001f0c057819 */ /* 0x002fe200000006ff */
[----:B------:R-:W-:Y:S01]  /*4200*/  UIADD3 UR7, UPT, UPT, UR4, 0x230, URZ ;  /* 0x0000023004077890 */ /* 0x000fe2000fffe0ff */
[----:B------:R1:W-:Y:S05]  /*4210*/  SYNCS.ARRIVE.TRANS64.RED.A1T0 RZ, [R4+URZ], RZ ;  /* 0x000000ff04ff79a7 */ /* 0x0003ea00081004ff */
[----:B------:R-:W-:Y:S01]  /*4220*/  IMAD.U32 R7, RZ, RZ, UR7 ;  /* 0x00000007ff077e24 */ /* 0x000fe2000f8e00ff */
[----:B------:R-:W2:Y:S04]  /*4230*/  SYNCS.PHASECHK.TRANS64.TRYWAIT P0, [UR4+0x240], R5 ;  /* 0x00024005ff0075a7 */ /* 0x000ea80008001104 */
[----:B------:R-:W-:Y:S01]  /*4240*/  PRMT R6, R0, 0x654, R7 ;  /* 0x0000065400067816 */ /* 0x000fe20000000007 */
[----:B-1----:R-:W-:Y:S01]  /*4250*/  @!P2 IMAD.MOV.U32 R4, RZ, RZ, 0x10 ;  /* 0x00000010ff04a424 */ /* 0x002fe200078e00ff */
[----:B--2---:R-:W-:Y:S06]  /*4260*/  @!P0 BRA `(.L_x_78) ;  /* 0x0000006c00848947 */ /* 0x004fec0003800000 */
.L_x_221:
[----:B------:R-:W-:Y:S01]  /*4270*/  ULEA UR8, UR5, UR6, 0x4 ;  /* 0x0000000605087291 */ /* 0x000fe2000f8e20ff */
[----:B------:R-:W-:Y:S01]  /*4280*/  SEL R3, R6, R3, !P2 ;  /* 0x0000000306037207 */ /* 0x000fe20005000000 */
[----:B------:R-:W-:Y:S01]  /*4290*/  UIADD3 UR9, UPT, UPT, UR4, 0x230, URZ ;  /* 0x0000023004097890 */ /* 0x000fe2000fffe0ff */
[----:B-1----:R-:W-:Y:S01]  /*42a0*/  LEA R2, R11, UR6, 0x3 ;  /* 0x000000060b027c11 */ /* 0x002fe2000f8e18ff */
[----:B------:R-:W-:Y:S01]  /*42b0*/  UIADD3 UR8, UPT, UPT, UR8, 0x2c0, URZ ;  /* 0x000002c008087890 */ /* 0x000fe2000fffe0ff */
[----:B------:R-:W-:Y:S01]  /*42c0*/  SHF.L.U32 R5, R10, 0x1f, RZ ;  /* 0x0000001f0a057819 */ /* 0x000fe200000006ff */
[----:B------:R1:W-:Y:S01]  /*42d0*/  @!P2 SYNCS.ARRIVE.TRANS64.RED RZ, [R3+URZ], R4 ;  /* 0x0000000403ffa9a7 */ /* 0x0003e200080004ff */
[----:B------:R-:W-:Y:S01]  /*42e0*/  UIADD3 UR4, UPT, UPT, UR5, 0x1, URZ ;  /* 0x0000000105047890 */ /* 0x000fe2000fffe0ff */
[----:B------:R-:W-:-:S03]  /*42f0*/  VIADD R8, R8, 0x1 ;  /* 0x0000000108087836 */ /* 0x000fc60000000000 */
[----:B------:R-:W-:Y:S02]  /*4300*/  UISETP.NE.AND UP0, UPT, UR4, 0x2, UPT ;  /* 0x000000020400788c */ /* 0x000fe4000bf05270 */
[----:B------:R-:W-:Y:S06]  /*4310*/  UGETNEXTWORKID.BROADCAST [UR8], [UR9] ;  /* 0x00000000080073ca */ /* 0x000fec0008000100 */
[----:B------:R-:W-:Y:S01]  /*4320*/  USEL UR7, URZ, 0x1, UP0 ;  /* 0x00000001ff077887 */ /* 0x000fe20008000000 */
[----:B------:R-:W-:Y:S01]  /*4330*/  ISETP.NE.AND P0, PT, R8, 0x2, PT ;  /* 0x000000020800780c */ /* 0x000fe20003f05270 */
[----:B------:R-:W-:Y:S01]  /*4340*/  USEL UR5, UR4, URZ, UP0 ;  /* 0x000000ff04057287 */ /* 0x000fe20008000000 */
[----:B------:R-:W2:Y:S03]  /*4350*/  SYNCS.PHASECHK.TRANS64.TRYWAIT P1, [R2+URZ+0x230], R5 ;  /* 0x00023005020075a7 */ /* 0x000ea600080211ff */
[----:B------:R-:W-:Y:S01]  /*4360*/  LOP3.LUT R12, R12, UR7, RZ, 0x3c, !PT ;  /* 0x000000070c0c7c12 */ /* 0x000fe2000f8e3cff */
[----:B-12---:R-:W-:Y:S07]  /*4370*/  @!P1 BRA `(.L_x_79) ;  /* 0x0000006c00589947 */ /* 0x006fee0003800000 */
.L_x_222:
[C---:B------:R-:W-:Y:S01]  /*4380*/  LEA R4, R11.reuse, UR6, 0x4 ;  /* 0x000000060b047c11 */ /* 0x040fe2000f8e20ff */
[----:B-1----:R-:W-:Y:S01]  /*4390*/  VIADD R2, R2, 0x240 ;  /* 0x0000024002027836 */ /* 0x002fe20000000000 */
[----:B------:R-:W-:Y:S01]  /*43a0*/  SEL R8, R8, RZ, P0 ;  /* 0x000000ff08087207 */ /* 0x000fe20000000000 */
[----:B------:R-:W-:-:S03]  /*43b0*/  VIADD R11, R11, 0x1 ;  /* 0x000000010b0b7836 */ /* 0x000fc60000000000 */
[----:B------:R-:W1:Y:S01]  /*43c0*/  LDS.128 R4, [R4+0x2c0] ;  /* 0x0002c00004047984 */ /* 0x000e620000000c00 */
[----:B------:R-:W-:Y:S02]  /*43d0*/  PRMT R2, RZ, 0x654, R2 ;  /* 0x00000654ff027816 */ /* 0x000fe40000000002 */
[C---:B------:R-:W-:Y:S01]  /*43e0*/  ISETP.NE.AND P1, PT, R11.reuse, 0x2, PT ;  /* 0x000000020b00780c */ /* 0x040fe20003f25270 */
[----:B------:R-:W-:Y:S01]  /*43f0*/  @!PT LDS RZ, [RZ] ;  /* 0x00000000fffff984 */ /* 0x000fe20000000800 */
[----:B------:R-:W-:Y:S01]  /*4400*/  @!PT LDS RZ, [RZ] ;  /* 0x00000000fffff984 */ /* 0x000fe20000000800 */
[----:B------:R-:W-:Y:S01]  /*4410*/  @!PT LDS RZ, [RZ] ;  /* 0x00000000fffff984 */ /* 0x000fe20000000800 */
[----:B------:R-:W-:Y:S01]  /*4420*/  @!PT LDS RZ, [RZ] ;  /* 0x00000000fffff984 */ /* 0x000fe20000000800 */
[----:B------:R2:W-:Y:S06]  /*4430*/  MEMBAR.ALL.CTA ;  /* 0x0000000000007992 */ /* 0x0005ec0000008000 */
[----:B--2---:R-:W2:Y:S01]  /*4440*/  FENCE.VIEW.ASYNC.S ;  /* 0x00000000000073c6 */ /* 0x004ea20000000000 */
[----:B------:R-:W-:Y:S01]  /*4450*/  SEL R11, R11, RZ, P1 ;  /* 0x000000ff0b0b7207 */ /* 0x000fe20000800000 */
[----:B--2---:R2:W-:Y:S01]  /*4460*/  SYNCS.ARRIVE.TRANS64.RED.A1T0 RZ, [R2+URZ], RZ ;  /* 0x000000ff02ff79a7 */ /* 0x0045e200081004ff */
[----:B-1----:R-:W-:-:S02]  /*4470*/  LOP3.LUT P3, RZ, R6, 0x1, RZ, 0xc0, !PT ;  /* 0x0000000106ff7812 */ /* 0x002fc4000786c0ff */
[----:B------:R-:W-:-:S04]  /*4480*/  SEL R5, RZ, 0x1, P1 ;  /* 0x00000001ff057807 */ /* 0x000fc80000800000 */
[----:B------:R-:W-:Y:S02]  /*4490*/  LOP3.LUT R10, R10, R5, RZ, 0x3c, !PT ;  /* 0x000000050a0a7212 */ /* 0x000fe400078e3cff */
[----:B--2---:R-:W-:-:S04]  /*44a0*/  SEL R2, RZ, 0x1, P0 ;  /* 0x00000001ff027807 */ /* 0x004fc80000000000 */
[----:B------:R-:W-:Y:S01]  /*44b0*/  LOP3.LUT R9, R9, R2, RZ, 0x3c, !PT ;  /* 0x0000000209097212 */ /* 0x000fe200078e3cff */
[----:B------:R-:W-:Y:S06]  /*44c0*/  @P3 BRA `(.L_x_80) ;  /* 0xfffffffc002c3947 */ /* 0x000fec000383ffff */
[----:B------:R-:W-:Y:S01]  /*44d0*/  ULEA UR4, UR5, UR6, 0x3 ;  /* 0x0000000605047291 */ /* 0x000fe2000f8e18ff */
[----:B------:R-:W-:-:S08]  /*44e0*/  SHF.L.U32 R3, R12, 0x1f, RZ ;  /* 0x0000001f0c037819 */ /* 0x000fd000000006ff */
[----:B------:R-:W1:Y:S02]  /*44f0*/  SYNCS.PHASECHK.TRANS64 P0, [UR4+0x240], R3 ;  /* 0x00024003ff0075a7 */ /* 0x000e640008001004 */
[----:B-1----:R-:W-:Y:S05]  /*4500*/  @P0 BRA `(.L_x_81) ;  /* 0x0000000000080947 */ /* 0x002fea0003800000 */
[----:B------:R-:W1:Y:S02]  /*4510*/  SYNCS.PHASECHK.TRANS64.TRYWAIT P0, [UR4+0x240], R3 ;  /* 0x00024003ff0075a7 */ /* 0x000e640008001104 */
[----:B-1----:R-:W-:Y:S05]  /*4520*/  @!P0 BRA `(.L_x_82) ;  /* 0x0000006c00008947 */ /* 0x002fea0003800000 */
.L_x_81:
[----:B------:R-:W-:-:S04]  /*4530*/  UIADD3 UR7, UPT, UPT, UR5, 0x1, URZ ;  /* 0x0000000105077890 */ /* 0x000fc8000fffe0ff */
[----:B------:R-:W-:-:S04]  /*4540*/  UISETP.NE.AND UP0, UPT, UR7, 0x2, UPT ;  /* 0x000000020700788c */ /* 0x000fc8000bf05270 */
[----:B------:R-:W-:Y:S02]  /*4550*/  USEL UR8, URZ, 0x1, UP0 ;  /* 0x00000001ff087887 */ /* 0x000fe40008000000 */
[----:B------:R-:W-:-:S04]  /*4560*/  USEL UR7, UR7, URZ, UP0 ;  /* 0x000000ff07077287 */ /* 0x000fc80008000000 */
[----:B------:R-:W-:Y:S01]  /*4570*/  ULEA UR7, UR7, UR6, 0x3 ;  /* 0x0000000607077291 */ /* 0x000fe2000f8e18ff */
[----:B-1----:R-:W-:-:S04]  /*4580*/  LOP3.LUT R3, R12, UR8, RZ, 0x3c, !PT ;  /* 0x000000080c037c12 */ /* 0x002fc8000f8e3cff */
[----:B------:R-:W-:-:S04]  /*4590*/  SHF.L.U32 R0, R3, 0x1f, RZ ;  /* 0x0000001f03007819 */ /* 0x000fc800000006ff */
[----:B------:R-:W1:Y:S02]  /*45a0*/  SYNCS.PHASECHK.TRANS64 P0, [UR7+0x240], R0 ;  /* 0x00024000ff0075a7 */ /* 0x000e640008001007 */
[----:B-1----:R-:W-:Y:S05]  /*45b0*/  @P0 EXIT ;  /* 0x000000000000094d */ /* 0x002fea0003800000 */
[----:B------:R-:W-:Y:S02]  /*45c0*/  SHF.L.U32 R3, R3, 0x1f, RZ ;  /* 0x0000001f03037819 */ /* 0x000fe400000006ff */
[----:B------:R-:W-:-:S07]  /*45d0*/  MOV R0, UR7 ;  /* 0x0000000700007c02 */ /* 0x000fce0008000f00 */
.L_x_83:
[----:B-1----:R1:W2:Y:S02]  /*45e0*/  SYNCS.PHASECHK.TRANS64.TRYWAIT P0, [R0+URZ+0x240], R3 ;  /* 0x00024003000075a7 */ /* 0x0022a400080011ff */
[----:B--2---:R-:W-:Y:S05]  /*45f0*/  @!P0 NANOSLEEP.SYNCS 0x989680 ;  /* 0x009896800000895d */ /* 0x004fea0003900000 */
[----:B------:R-:W2:Y:S02]  /*4600*/  @!P0 SYNCS.PHASECHK.TRANS64 P0, [R0+URZ+0x240], R3 ;  /* 0x00024003000085a7 */ /* 0x000ea400080010ff */
[----:B--2---:R-:W-:Y:S05]  /*4610*/  @P0 EXIT ;  /* 0x000000000000094d */ /* 0x004fea0003800000 */
[----:B------:R-:W-:Y:S05]  /*4620*/  BRA `(.L_x_83) ;  /* 0xfffffffc00ec7947 */ /* 0x000fea000383ffff */
.L_x_76:
[----:B------:R-:W-:Y:S05]  /*4630*/  BRA.U UP4, `(.L_x_84) ;  /* 0x0000001104847547 */ /* 0x000fea000b800000 */
[----:B------:R-:W-:Y:S01]  /*4640*/  UMOV UR4, 0x40 ;  /* 0x0000004000047882 */ /* 0x000fe20000000000 */
[----:B------:R-:W-:Y:S01]  /*4650*/  NOP ;  /* 0x0000000000007918 */ /* 0x000fe20000000000 */
[----:B------:R-:W-:Y:S01]  /*4660*/  ULEA UR5, UR50, UR4, 0x18 ;  /* 0x0000000432057291 */ /* 0x000fe2000f8ec0ff */
[----:B------:R-:W-:Y:S02]  /*4670*/  UMOV UR6, 0x400 ;  /* 0x0000040000067882 */ /* 0x000fe40000000000 */
[----:B------:R-:W-:-:S06]  /*4680*/  ULEA UR6, UR50, UR6, 0x18 ;  /* 0x0000000632067291 */ /* 0x000fcc000f8ec0ff */
[----:B------:R-:W1:Y:S02]  /*4690*/  LDS.U8 R0, [UR5+0x1c] ;  /* 0x00001c05ff007984 */ /* 0x000e640008000000 */
[----:B-1----:R-:W-:-:S13]  /*46a0*/  ISETP.NE.AND P0, PT, R0, RZ, PT ;  /* 0x000000ff0000720c */ /* 0x002fda0003f05270 */
[----:B------:R-:W-:Y:S05]  /*46b0*/  @P0 BRA `(.L_x_85) ;  /* 0x0000000400080947 */ /* 0x000fea0003800000 */
[----:B------:R-:W-:Y:S02]  /*46c0*/  UISETP.NE.U32.AND UP1, UPT, UR34, 0x1, UPT ;  /* 0x000000012200788c */ /* 0x000fe4000bf25070 */
[----:B------:R-:W-:-:S07]  /*46d0*/  UIADD3 UR7, UPT, UPT, UR5, 0x8, URZ ;  /* 0x0000000805077890 */ /* 0x000fce000fffe0ff */
[----:B------:R-:W-:Y:S05]  /*46e0*/  BRA.U !UP1, `(.L_x_86) ;  /* 0x00000001099c7547 */ /* 0x000fea000b800000 */
[----:B------:R-:W-:Y:S01]  /*46f0*/  ELECT P0, URZ, PT ;  /* 0x0000000000ff782f */ /* 0x000fe20003800000 */
[----:B------:R-:W-:-:S12]  /*4700*/  BSSY B0, `(.L_x_86) ;  /* 0x0000025000007945 */ /* 0x000fd80003800000 */
[----:B------:R-:W-:Y:S05]  /*4710*/  @!P0 BRA `(.L_x_87) ;  /* 0x00000000008c8947 */ /* 0x000fea0003800000 */
[----:B------:R-:W-:-:S05]  /*4720*/  UMOV UR4, 0x10 ;  /* 0x0000001000047882 */ /* 0x000fca0000000000 */
[----:B------:R-:W-:Y:S04]  /*4730*/  DEPBAR.LE SB1, 0x36 ;  /* 0x00009d800000791a */ /* 0x000fe80000000000 */
[----:B------:R-:W1:Y:S02]  /*4740*/  UTCATOMSWS.2CTA.FIND_AND_SET.ALIGN UP0, UR4, UR4 ;  /* 0x00000004000475e3 */ /* 0x000e640008200800 */
[----:B-1----:R-:W-:Y:S01]  /*4750*/  MOV R11, UR4 ;  /* 0x00000004000b7c02 */ /* 0x002fe20008000f00 */
[----:B------:R-:W-:Y:S06]  /*4760*/  BRA.U UP0, `(.L_x_88) ;  /* 0x0000000100187547 */ /* 0x000fec000b800000 */
.L_x_89:
[----:B------:R-:W-:Y:S05]  /*4770*/  NANOSLEEP 0x64 ;  /* 0x000000640000795d */ /* 0x000fea0003800000 */
[----:B------:R-:W-:-:S05]  /*4780*/  UMOV UR4, 0x10 ;  /* 0x0000001000047882 */ /* 0x000fca0000000000 */
[----:B------:R-:W-:Y:S04]  /*4790*/  DEPBAR.LE SB1, 0x36 ;  /* 0x00009d800000791a */ /* 0x000fe80000000000 */
[----:B------:R-:W1:Y:S02]  /*47a0*/  UTCATOMSWS.2CTA.FIND_AND_SET.ALIGN UP0, UR4, UR4 ;  /* 0x00000004000475e3 */ /* 0x000e640008200800 */
[----:B-1----:R-:W-:Y:S01]  /*47b0*/  MOV R11, UR4 ;  /* 0x00000004000b7c02 */ /* 0x002fe20008000f00 */
[----:B------:R-:W-:Y:S05]  /*47c0*/  BRA.U !UP0, `(.L_x_89) ;  /* 0xfffffffd08e87547 */ /* 0x000fea000b83ffff */
.L_x_88:
[----:B------:R-:W1:Y:S01]  /*47d0*/  LDS R7, [UR5+0x10] ;  /* 0x00001005ff077984 */ /* 0x000e620008000800 */
[----:B------:R-:W-:Y:S01]  /*47e0*/  IMAD.U32 R5, RZ, RZ, UR6 ;  /* 0x00000006ff057e24 */ /* 0x000fe2000f8e00ff */
[----:B------:R-:W-:-:S03]  /*47f0*/  MOV R4, UR29 ;  /* 0x0000001d00047c02 */ /* 0x000fc60008000f00 */
[----:B------:R-:W-:Y:S01]  /*4800*/  VIADD R5, R5, 0x2e0 ;  /* 0x000002e005057836 */ /* 0x000fe20000000000 */
[----:B-1----:R-:W-:-:S04]  /*4810*/  SHF.L.U32 R7, R7, 0x1f, RZ ;  /* 0x0000001f07077819 */ /* 0x002fc800000006ff */
[----:B------:R-:W1:Y:S02]  /*4820*/  SYNCS.PHASECHK.TRANS64.TRYWAIT P0, [UR5+0x8], R7 ;  /* 0x00000807ff0075a7 */ /* 0x000e640008001105 */
[----:B-1----:R-:W-:Y:S05]  /*4830*/  @P0 BRA `(.L_x_90) ;  /* 0x0000000000080947 */ /* 0x002fea0003800000 */
[----:B------:R-:W1:Y:S02]  /*4840*/  SYNCS.PHASECHK.TRANS64.TRYWAIT P0, [UR5+0x8], R7 ;  /* 0x00000807ff0075a7 */ /* 0x000e640008001105 */
[----:B-1----:R-:W-:Y:S05]  /*4850*/  @!P0 BRA `(.L_x_91) ;  /* 0x00000068004c8947 */ /* 0x002fea0003800000 */
.L_x_90:
[----:B-1----:R-:W-:Y:S01]  /*4860*/  HFMA2 R0, -RZ, RZ, 0, 5.9604644775390625e-08 ;  /* 0x00000001ff007431 */ /* 0x002fe200000001ff */
[----:B------:R-:W-:Y:S01]  /*4870*/  UPRMT UR4, UR29, 0x654, UR7 ;  /* 0x000006541d047896 */ /* 0x000fe20008000007 */
[----:B------:R-:W-:Y:S01]  /*4880*/  IMAD.MOV.U32 R8, RZ, RZ, 0xffff ;  /* 0x0000ffffff087424 */ /* 0x000fe200078e00ff */
[----:B------:R-:W-:Y:S01]  /*4890*/  PRMT R4, R4, 0x654, R5 ;  /* 0x0000065404047816 */ /* 0x000fe20000000005 */
[----:B------:R-:W-:Y:S02]  /*48a0*/  IMAD.MOV.U32 R6, RZ, RZ, 0x4 ;  /* 0x00000004ff067424 */ /* 0x000fe400078e00ff */
[----:B------:R-:W-:Y:S01]  /*48b0*/  IMAD.SHL.U32 R9, R11, 0x20, RZ ;  /* 0x000000200b097824 */ /* 0x000fe200078e00ff */
[----:B------:R-:W-:Y:S02]  /*48c0*/  MOV R5, UR4 ;  /* 0x0000000400057c02 */ /* 0x000fe40008000f00 */
[-C--:B------:R-:W-:Y:S01]  /*48d0*/  SHF.L.U32 R8, R8, R11.reuse, RZ ;  /* 0x0000000b08087219 */ /* 0x080fe200000006ff */
[----:B------:R1:W-:Y:S01]  /*48e0*/  SYNCS.ARRIVE.TRANS64.RED RZ, [UR4], R6 ;  /* 0x00000006ffff79a7 */ /* 0x0003e20008000404 */
[----:B------:R-:W-:Y:S01]  /*48f0*/  SHF.L.U32 R7, R0, R11, RZ ;  /* 0x0000000b00077219 */ /* 0x000fe200000006ff */
[----:B------:R1:W-:Y:S04]  /*4900*/  STS [UR6+0x2e0], R9 ;  /* 0x0002e009ff007988 */ /* 0x0003e80008000806 */
[----:B------:R1:W-:Y:S04]  /*4910*/  STAS [R4.64], R11 ;  /* 0x0000000b04007dbd */ /* 0x0003e8000c0008ff */
[----:B------:R1:W-:Y:S04]  /*4920*/  ATOMS.OR RZ, [UR5+0x14], R8 ;  /* 0x00001408ffff798c */ /* 0x0003e8000b000005 */
[----:B------:R1:W-:Y:S04]  /*4930*/  ATOMS.OR RZ, [UR5+0x18], R7 ;  /* 0x00001807ffff798c */ /* 0x0003e8000b000005 */
[----:B------:R1:W-:Y:S02]  /*4940*/  ATOMS.XOR RZ, [UR5+0x10], R0 ;  /* 0x00001000ffff798c */ /* 0x0003e4000b800005 */
.L_x_87:
[----:B------:R-:W-:Y:S05]  /*4950*/  BSYNC B0 ;  /* 0x0000000000007941 */ /* 0x000fea0003800000 */
.L_x_86:
[----:B------:R-:W-:Y:S05]  /*4960*/  BRA.U UP1, `(.L_x_92) ;  /* 0x00000001016c7547 */ /* 0x000fea000b800000 */
[----:B------:R-:W-:-:S03]  /*4970*/  UMOV UR4, 0xffffffff ;  /* 0xffffffff00047882 */ /* 0x000fc60000000000 */
[----:B------:R-:W-:Y:S05]  /*4980*/  BRA.DIV UR4, `(.L_x_93) ;  /* 0x0000006a04187947 */ /* 0x000fea000b800000 */
[----:B------:R-:W-:-:S13]  /*4990*/  ELECT P0, URZ, PT ;  /* 0x0000000000ff782f */ /* 0x000fda0003800000 */
.L_x_226:
[----:B------:R-:W-:Y:S05]  /*49a0*/  @!P0 BRA `(.L_x_92) ;  /* 0x00000000005c8947 */ /* 0x000fea0003800000 */
[----:B-1----:R-:W1:Y:S02]  /*49b0*/  LDS R5, [UR5+0x10] ;  /* 0x00001005ff057984 */ /* 0x002e640008000800 */
[----:B-1----:R-:W-:-:S04]  /*49c0*/  SHF.L.U32 R5, R5, 0x1f, RZ ;  /* 0x0000001f05057819 */ /* 0x002fc800000006ff */
[----:B------:R-:W1:Y:S02]  /*49d0*/  SYNCS.PHASECHK.TRANS64.TRYWAIT P0, [UR5+0x8], R5 ;  /* 0x00000805ff0075a7 */ /* 0x000e640008001105 */
[----:B-1----:R-:W-:Y:S05]  /*49e0*/  @P0 BRA `(.L_x_94) ;  /* 0x0000000000080947 */ /* 0x002fea0003800000 */
[----:B------:R-:W1:Y:S02]  /*49f0*/  SYNCS.PHASECHK.TRANS64.TRYWAIT P0, [UR5+0x8], R5 ;  /* 0x00000805ff0075a7 */ /* 0x000e640008001105 */
[----:B-1----:R-:W-:Y:S05]  /*4a00*/  @!P0 BRA `(.L_x_95) ;  /* 0x00000068001c8947 */ /* 0x002fea0003800000 */
.L_x_94:
[----:B------:R-:W2:Y:S01]  /*4a10*/  LDS R7, [UR6+0x2e0] ;  /* 0x0002e006ff077984 */ /* 0x000ea20008000800 */
[----:B-1----:R-:W-:Y:S02]  /*4a20*/  HFMA2 R0, -RZ, RZ, 0, 5.9604644775390625e-08 ;  /* 0x00000001ff007431 */ /* 0x002fe400000001ff */
[----:B------:R-:W-:Y:S01]  /*4a30*/  IMAD.MOV.U32 R4, RZ, RZ, 0xffff ;  /* 0x0000ffffff047424 */ /* 0x000fe200078e00ff */
[----:B------:R-:W-:Y:S01]  /*4a40*/  UPRMT UR4, UR29, 0x654, UR7 ;  /* 0x000006541d047896 */ /* 0x000fe20008000007 */
[----:B--2---:R-:W-:-:S03]  /*4a50*/  IMAD.SHL.U32 R5, R7, 0x20, RZ ;  /* 0x0000002007057824 */ /* 0x004fc600078e00ff */
[-C--:B------:R-:W-:Y:S02]  /*4a60*/  SHF.L.U32 R4, R4, R7.reuse, RZ ;  /* 0x0000000704047219 */ /* 0x080fe400000006ff */
[----:B------:R-:W-:Y:S01]  /*4a70*/  SHF.L.U32 R7, R0, R7, RZ ;  /* 0x0000000700077219 */ /* 0x000fe200000006ff */
[----:B------:R2:W-:Y:S04]  /*4a80*/  STS [UR6+0x2e0], R5 ;  /* 0x0002e005ff007988 */ /* 0x0005e80008000806 */
[----:B------:R2:W-:Y:S04]  /*4a90*/  ATOMS.OR RZ, [UR5+0x14], R4 ;  /* 0x00001404ffff798c */ /* 0x0005e8000b000005 */
[----:B------:R2:W-:Y:S01]  /*4aa0*/  ATOMS.OR RZ, [UR5+0x18], R7 ;  /* 0x00001807ffff798c */ /* 0x0005e2000b000005 */
[----:B------:R-:W-:Y:S03]  /*4ab0*/  SYNCS.ARRIVE.TRANS64.RED.A1T0 RZ, [UR4], RZ ;  /* 0x000000ffffff79a7 */ /* 0x000fe60008100404 */
[----:B------:R2:W-:Y:S01]  /*4ac0*/  ATOMS.XOR RZ, [UR5+0x10], R0 ;  /* 0x00001000ffff798c */ /* 0x0005e2000b800005 */
[----:B------:R-:W-:Y:S05]  /*4ad0*/  BRA `(.L_x_92) ;  /* 0x0000000000107947 */ /* 0x000fea0003800000 */
.L_x_85:
[----:B------:R-:W-:Y:S02]  /*4ae0*/  MOV R0, 0xffffffff ;  /* 0xffffffff00007802 */ /* 0x000fe40000000f00 */
[----:B------:R-:W-:-:S03]  /*4af0*/  MOV R4, 0x4b20 ;  /* 0x00004b2000047802 */ /* 0x000fc60000000f00 */
[----:B------:R1:W-:Y:S04]  /*4b00*/  STS [UR6+0x2e0], R0 ;  /* 0x0002e000ff007988 */ /* 0x0003e80008000806 */
[----:B-1---5:R-:W-:Y:S05]  /*4b10*/  CALL.REL.NOINC `($__internal_1_$__cuda_sm10x_tcgen05_guardrail_trap_phase_invalid_during_alloc) ;  /* 0x0000006c00647944 */ /* 0x022fea0003c00000 */
.L_x_92:
[----:B------:R-:W-:Y:S05]  /*4b20*/  WARPSYNC.ALL ;  /* 0x0000000000007948 */ /* 0x000fea0003800000 */
[----:B------:R-:W3:Y:S01]  /*4b30*/  S2UR UR4, SR_CgaCtaId ;  /* 0x00000000000479c3 */ /* 0x000ee20000008800 */
[----:B------:R-:W-:Y:S01]  /*4b40*/  UMOV UR13, 0x400 ;  /* 0x00000400000d7882 */ /* 0x000fe20000000000 */
[----:B------:R-:W-:-:S06]  /*4b50*/  NOP ;  /* 0x0000000000007918 */ /* 0x000fcc0000000000 */
[----:B------:R-:W-:Y:S06]  /*4b60*/  BAR.ARV 0x6, 0xa0 ;  /* 0x0182800000007b1d */ /* 0x000fec0000002000 */
[----:B------:R-:W4:Y:S01]  /*4b70*/  LDCU UR6, c[0x0][0x38c] ;  /* 0x00007180ff0677ac */ /* 0x000f220008000800 */
[----:B------:R-:W-:Y:S01]  /*4b80*/  LOP3.LUT R3, R3, 0xffff, RZ, 0xc0, !PT ;  /* 0x0000ffff03037812 */ /* 0x000fe200078ec0ff */
[----:B-1----:R-:W-:Y:S01]  /*4b90*/  IMAD.MOV.U32 R9, RZ, RZ, 0x1 ;  /* 0x00000001ff097424 */ /* 0x002fe200078e00ff */
[----:B------:R-:W-:Y:S01]  /*4ba0*/  LOP3.LUT R2, R2, 0xffff, RZ, 0xc0, !PT ;  /* 0x0000ffff02027812 */ /* 0x000fe200078ec0ff */
[----:B------:R-:W-:Y:S01]  /*4bb0*/  IMAD.MOV.U32 R8, RZ, RZ, RZ ;  /* 0x000000ffff087224 */ /* 0x000fe200078e00ff */
[----:B------:R-:W-:Y:S01]  /*4bc0*/  R2UR UR16, R3 ;  /* 0x00000000031072ca */ /* 0x000fe200000e0000 */
[----:B------:R-:W-:Y:S01]  /*4bd0*/  UMOV UR20, URZ ;  /* 0x000000ff00147c82 */ /* 0x000fe20008000000 */
[----:B------:R-:W-:-:S02]  /*4be0*/  R2UR UR24, R2 ;  /* 0x00000000021872ca */ /* 0x000fc400000e0000 */
[----:B------:R-:W-:Y:S01]  /*4bf0*/  CS2R R2, SRZ ;  /* 0x0000000000027805 */ /* 0x000fe2000001ff00 */
[----:B------:R-:W-:Y:S01]  /*4c00*/  UMOV UR10, URZ ;  /* 0x000000ff000a7c82 */ /* 0x000fe20008000000 */
[----:B---3--:R-:W-:Y:S02]  /*4c10*/  ULEA UR13, UR4, UR13, 0x18 ;  /* 0x0000000d040d7291 */ /* 0x008fe4000f8ec0ff */
[----:B------:R-:W-:Y:S02]  /*4c20*/  UISETP.NE.AND UP3, UPT, UR34, URZ, UPT ;  /* 0x000000ff2200728c */ /* 0x000fe4000bf65270 */
[----:B------:R-:W-:Y:S02]  /*4c30*/  UIADD3 UR5, UPT, UPT, UR13, 0x8600, URZ ;  /* 0x000086000d057890 */ /* 0x000fe4000fffe0ff */
[----:B------:R-:W-:Y:S02]  /*4c40*/  UIADD3 UR4, UPT, UPT, UR13, 0x28600, URZ ;  /* 0x000286000d047890 */ /* 0x000fe4000fffe0ff */
[----:B----4-:R-:W-:Y:S01]  /*4c50*/  UIADD3 UR6, UPT, UPT, UR6, 0x1f, URZ ;  /* 0x0000001f06067890 */ /* 0x010fe2000fffe0ff */
[----:B--2---:R-:W1:Y:S01]  /*4c60*/  LDS R0, [UR13+0x2e0] ;  /* 0x0002e00dff007984 */ /* 0x004e620008000800 */
[----:B------:R-:W-:-:S02]  /*4c70*/  USHF.R.U32.HI UR5, URZ, 0x4, UR5 ;  /* 0x00000004ff057899 */ /* 0x000fc40008011605 */
[----:B------:R-:W-:Y:S02]  /*4c80*/  USHF.R.S32.HI UR21, URZ, 0x1f, UR6 ;  /* 0x0000001fff157899 */ /* 0x000fe40008011406 */
[----:B------:R-:W-:Y:S02]  /*4c90*/  USHF.R.U32.HI UR4, URZ, 0x4, UR4 ;  /* 0x00000004ff047899 */ /* 0x000fe40008011604 */
[----:B------:R-:W-:Y:S02]  /*4ca0*/  ULEA.HI UR21, UR21, UR6, URZ, 0x5 ;  /* 0x0000000615157291 */ /* 0x000fe4000f8f28ff */
[----:B------:R-:W-:Y:S02]  /*4cb0*/  ULOP3.LUT UR5, UR5, 0x3fff, URZ, 0xc0, !UPT ;  /* 0x00003fff05057892 */ /* 0x000fe4000f8ec0ff */
[----:B------:R-:W-:Y:S02]  /*4cc0*/  USHF.R.S32.HI UR21, URZ, 0x5, UR21 ;  /* 0x00000005ff157899 */ /* 0x000fe40008011415 */
[----:B------:R-:W-:-:S02]  /*4cd0*/  ULOP3.LUT UR18, UR4, 0x3fff, URZ, 0xc0, !UPT ;  /* 0x00003fff04127892 */ /* 0x000fc4000f8ec0ff */
[----:B------:R-:W-:Y:S02]  /*4ce0*/  UISETP.LT.AND UP0, UPT, UR21, 0x1, UPT ;  /* 0x000000011500788c */ /* 0x000fe4000bf01270 */
[----:B------:R-:W-:Y:S02]  /*4cf0*/  ULOP3.LUT UR17, UR5, 0x10000, URZ, 0xfc, !UPT ;  /* 0x0001000005117892 */ /* 0x000fe4000f8efcff */
[----:B------:R-:W-:Y:S02]  /*4d00*/  ULOP3.LUT UR18, UR18, 0x10000, URZ, 0xfc, !UPT ;  /* 0x0001000012127892 */ /* 0x000fe4000f8efcff */
[----:B------:R-:W-:Y:S01]  /*4d10*/  USEL UR25, UR21, 0x1, !UP0 ;  /* 0x0000000115197887 */ /* 0x000fe2000c000000 */
[----:B------:R-:W-:Y:S01]  /*4d20*/  UMOV UR11, URZ ;  /* 0x000000ff000b7c82 */ /* 0x000fe20008000000 */
[----:B------:R-:W-:Y:S01]  /*4d30*/  UMOV UR22, 0x0 ;  /* 0x0000000000167882 */ /* 0x000fe20000000000 */
[----:B------:R-:W-:Y:S01]  /*4d40*/  UMOV UR23, 0x10200490 ;  /* 0x1020049000177882 */ /* 0x000fe20000000000 */
[----:B-1----:R-:W-:-:S15]  /*4d50*/  R2UR UR26, R0 ;  /* 0x00000000001a72ca */ /* 0x002fde00000e0000 */
.L_x_103:
[C---:B------:R-:W-:Y:S02]  /*4d60*/  LEA R0, R8.reuse, UR13, 0x3 ;  /* 0x0000000d08007c11 */ /* 0x040fe4000f8e18ff */
[----:B------:R-:W-:Y:S02]  /*4d70*/  SHF.L.U32 R5, R3, 0x1f, RZ ;  /* 0x0000001f03057819 */ /* 0x000fe400000006ff */
[----:B------:R-:W-:Y:S02]  /*4d80*/  LEA R4, R8, UR13, 0x4 ;  /* 0x0000000d08047c11 */ /* 0x000fe4000f8e20ff */
[----:B------:R-:W1:Y:S02]  /*4d90*/  SYNCS.PHASECHK.TRANS64.TRYWAIT P0, [R0+URZ+0x230], R5 ;  /* 0x00023005000075a7 */ /* 0x000e6400080011ff */
[----:B-1-3--:R-:W-:Y:S05]  /*4da0*/  @!P0 BRA `(.L_x_96) ;  /* 0x00000064004c8947 */ /* 0x00afea0003800000 */
.L_x_227:
[----:B-1----:R-:W1:Y:S01]  /*4db0*/  LDS.128 R4, [R4+0x2c0] ;  /* 0x0002c00004047984 */ /* 0x002e620000000c00 */
[----:B------:R-:W-:Y:S02]  /*4dc0*/  VIADD R0, R0, 0x240 ;  /* 0x0000024000007836 */ /* 0x000fe40000000000 */
[----:B------:R-:W-:Y:S01]  /*4dd0*/  VIADD R8, R8, 0x1 ;  /* 0x0000000108087836 */ /* 0x000fe20000000000 */
[----:B------:R-:W-:Y:S01]  /*4de0*/  @!PT LDS RZ, [RZ] ;  /* 0x00000000fffff984 */ /* 0x000fe20000000800 */
[----:B------:R-:W-:Y:S01]  /*4df0*/  @!PT LDS RZ, [RZ] ;  /* 0x00000000fffff984 */ /* 0x000fe20000000800 */
[----:B------:R-:W-:Y:S01]  /*4e00*/  @!PT LDS RZ, [RZ] ;  /* 0x00000000fffff984 */ /* 0x000fe20000000800 */
[----:B------:R-:W-:Y:S01]  /*4e10*/  @!PT LDS RZ, [RZ] ;  /* 0x00000000fffff984 */ /* 0x000fe20000000800 */
[----:B------:R2:W-:Y:S06]  /*4e20*/  MEMBAR.ALL.CTA ;  /* 0x0000000000007992 */ /* 0x0005ec0000008000 */
[----:B--2---:R-:W2:Y:S01]  /*4e30*/  FENCE.VIEW.ASYNC.S ;  /* 0x00000000000073c6 */ /* 0x004ea20000000000 */
[----:B------:R-:W-:-:S04]  /*4e40*/  PRMT R0, RZ, 0x654, R0 ;  /* 0x00000654ff007816 */ /* 0x000fc80000000000 */
[----:B--2---:R2:W-:Y:S01]  /*4e50*/  SYNCS.ARRIVE.TRANS64.RED.A1T0 RZ, [R0+URZ], RZ ;  /* 0x000000ff00ff79a7 */ /* 0x0045e200081004ff */
[----:B-1----:R-:W-:Y:S01]  /*4e60*/  LOP3.LUT P1, RZ, R6, 0x1, RZ, 0xc0, !PT ;  /* 0x0000000106ff7812 */ /* 0x002fe2000782c0ff */
[----:B--2---:R-:W-:-:S12]  /*4e70*/  BRA.U UP3, `(.L_x_97) ;  /* 0x0000000103cc7547 */ /* 0x004fd8000b800000 */
[----:B------:R-:W1:Y:S01]  /*4e80*/  LDCU UR4, c[0x0][0x38c] ;  /* 0x00007180ff0477ac */ /* 0x000e620008000800 */
[----:B------:R-:W-:Y:S02]  /*4e90*/  PLOP3.LUT P2, PT, PT, PT, PT, 0x80, 0x8 ;  /* 0x000000000008781c */ /* 0x000fe40003f4f070 */
[----:B------:R-:W-:Y:S01]  /*4ea0*/  SHF.L.U32 R5, R9, 0x1f, RZ ;  /* 0x0000001f09057819 */ /* 0x000fe200000006ff */
[----:B------:R-:W-:Y:S02]  /*4eb0*/  ULEA UR19, UR20, UR13, 0x3 ;  /* 0x0000000d14137291 */ /* 0x000fe4000f8e18ff */
[----:B-1----:R-:W-:-:S06]  /*4ec0*/  UISETP.GE.AND UP0, UPT, UR4, 0x1, UPT ;  /* 0x000000010400788c */ /* 0x002fcc000bf06270 */
[----:B------:R-:W-:-:S05]  /*4ed0*/  PLOP3.LUT P0, PT, PT, PT, UP0, 0x80, 0x8 ;  /* 0x000000000008781c */ /* 0x000fca0003f0f008 */
[----:B------:R-:W-:-:S08]  /*4ee0*/  @UP0 ULEA UR4, UR10, UR13, 0x3 ;  /* 0x0000000d0a040291 */ /* 0x000fd0000f8e18ff */
[----:B------:R-:W-:-:S04]  /*4ef0*/  @P0 SHF.L.U32 R0, R2, 0x1f, RZ ;  /* 0x0000001f02000819 */ /* 0x000fc800000006ff */
[----:B------:R1:W2:Y:S01]  /*4f00*/  @P0 SYNCS.PHASECHK.TRANS64.TRYWAIT P2, [UR4], R0 ;  /* 0x00000000ff0005a7 */ /* 0x0002a20008041104 */
[----:B------:R-:W3:Y:S02]  /*4f10*/  SYNCS.PHASECHK.TRANS64.TRYWAIT P0, [UR19+0x270], R5 ;  /* 0x00027005ff0075a7 */ /* 0x000ee40008001113 */
[----:B-123--:R-:W-:Y:S05]  /*4f20*/  @!P0 BRA `(.L_x_98) ;  /* 0x0000006400008947 */ /* 0x00efea0003800000 */
.L_x_229:
[----:B------:R-:W-:Y:S01]  /*4f30*/  UMOV UR14, UR11 ;  /* 0x0000000b000e7c82 */ /* 0x000fe20008000000 */
[----:B------:R-:W-:Y:S05]  /*4f40*/  BRA.U !UP0, `(.L_x_99) ;  /* 0x0000000108887547 */ /* 0x000fea000b800000 */
[----:B------:R-:W-:Y:S02]  /*4f50*/  UIADD3 UR14, UPT, UPT, UR25, UR11, URZ ;  /* 0x0000000b190e7290 */ /* 0x000fe4000fffe0ff */
[----:B------:R-:W-:Y:S02]  /*4f60*/  ULEA UR15, UR20, UR26, 0x7 ;  /* 0x0000001a140f7291 */ /* 0x000fe4000f8e38ff */
[----:B------:R-:W-:Y:S01]  /*4f70*/  UPLOP3.LUT UP2, UPT, UPT, UPT, UPT, 0x40, 0x4 ;  /* 0x000000000004789c */ /* 0x000fe20003f4e870 */
[----:B------:R-:W-:Y:S01]  /*4f80*/  UMOV UR12, UR21 ;  /* 0x00000015000c7c82 */ /* 0x000fe20008000000 */
[----:B------:R-:W-:-:S09]  /*4f90*/  UMOV UR5, UR10 ;  /* 0x0000000a00057c82 */ /* 0x000fd20008000000 */
.L_x_102:
[----:B--2---:R-:W-:Y:S01]  /*4fa0*/  ULEA UR6, UR5, UR13, 0x3 ;  /* 0x0000000d05067291 */ /* 0x004fe2000f8e18ff */
[----:B---3--:R-:W-:Y:S11]  /*4fb0*/  @P2 BRA `(.L_x_100) ;  /* 0x00000000000c2947 */ /* 0x008ff60003800000 */
[----:B-1----:R-:W-:Y:S04]  /*4fc0*/  SHF.L.U32 R5, R2, 0x1f, RZ ;  /* 0x0000001f02057819 */ /* 0x002fe800000006ff */
[----:B------:R-:W1:Y:S02]  /*4fd0*/  SYNCS.PHASECHK.TRANS64.TRYWAIT P0, [UR6], R5 ;  /* 0x00000005ff0075a7 */ /* 0x000e640008001106 */
[----:B-1----:R-:W-:Y:S05]  /*4fe0*/  @!P0 BRA `(.L_x_101) ;  /* 0x0000006000e88947 */ /* 0x002fea0003800000 */
.L_x_100:
[----:B------:R-:W-:Y:S01]  /*4ff0*/  UISETP.NE.AND UP0, UPT, UR12, 0x1, UPT ;  /* 0x000000010c00788c */ /* 0x000fe2000bf05270 */
[----:B------:R-:W-:Y:S01]  /*5000*/  PLOP3.LUT P2, PT, PT, PT, PT, 0x80, 0x8 ;  /* 0x000000000008781c */ /* 0x000fe20003f4f070 */
[----:B------:R-:W-:Y:S02]  /*5010*/  UIADD3 UR4, UPT, UPT, UR5, 0x1, URZ ;  /* 0x0000000105047890 */ /* 0x000fe4000fffe0ff */
[----:B------:R-:W-:Y:S02]  /*5020*/  ULEA UR8, UR5, UR18, 0x7 ;  /* 0x0000001205087291 */ /* 0x000fe4000f8e38ff */
[----:B------:R-:W-:Y:S01]  /*5030*/  UISETP.NE.AND UP1, UPT, UR4, 0x20, UPT ;  /* 0x000000200400788c */ /* 0x000fe2000bf25270 */
[----:B------:R-:W-:Y:S01]  /*5040*/  PLOP3.LUT P0, PT, PT, PT, UP0, 0x80, 0x8 ;  /* 0x000000000008781c */ /* 0x000fe20003f0f008 */
[----:B------:R-:W-:Y:S02]  /*5050*/  UIADD3 UR11, UPT, UPT, UR11, 0x1, URZ ;  /* 0x000000010b0b7890 */ /* 0x000fe4000fffe0ff */
[----:B------:R-:W-:Y:S02]  /*5060*/  USEL UR7, URZ, 0x1, UP1 ;  /* 0x00000001ff077887 */ /* 0x000fe40008800000 */
[----:B------:R-:W-:Y:S01]  /*5070*/  USEL UR10, UR4, URZ, UP1 ;  /* 0x000000ff040a7287 */ /* 0x000fe20008800000 */
[----:B------:R-:W-:Y:S01]  /*5080*/  UMOV UR9, 0xc0004010 ;  /* 0xc000401000097882 */ /* 0x000fe20000000000 */
[----:B------:R-:W-:Y:S02]  /*5090*/  UIADD3 UR12, UPT, UPT, UR12, -0x1, URZ ;  /* 0xffffffff0c0c7890 */ /* 0x000fe4000fffe0ff */
[----:B------:R-:W-:Y:S01]  /*50a0*/  LOP3.LUT R2, R2, UR7, RZ, 0x3c, !PT ;  /* 0x0000000702027c12 */ /* 0x000fe2000f8e3cff */
[----:B------:R-:W-:Y:S01]  /*50b0*/  @UP0 ULEA UR4, UR10, UR13, 0x3 ;  /* 0x0000000d0a040291 */ /* 0x000fe2000f8e18ff */
[----:B------:R-:W-:Y:S02]  /*50c0*/  UMOV UR7, 0xc0004010 ;  /* 0xc000401000077882 */ /* 0x000fe40000000000 */
[----:B-1----:R-:W-:Y:S01]  /*50d0*/  @P0 SHF.L.U32 R0, R2, 0x1f, RZ ;  /* 0x0000001f02000819 */ /* 0x002fe200000006ff */
[----:B------:R-:W-:Y:S05]  /*50e0*/  UISETP.NE.AND UP0, UPT, UR11, UR14, UPT ;  /* 0x0000000e0b00728c */ /* 0x000fea000bf05270 */
[----:B------:R2:W3:Y:S01]  /*50f0*/  @P0 SYNCS.PHASECHK.TRANS64.TRYWAIT P2, [UR4], R0 ;  /* 0x00000000ff0005a7 */ /* 0x0004e20008041104 */
[----:B------:R-:W-:Y:S02]  /*5100*/  UIADD3 UR4, UPT, UPT, UR6, 0x100, URZ ;  /* 0x0000010006047890 */ /* 0x000fe4000fffe0ff */
[----:B------:R-:W-:Y:S03]  /*5110*/  ULEA UR6, UR5, UR17, 0x8 ;  /* 0x0000001105067291 */ /* 0x000fe6000f8e40ff */
[----:B------:R-:W-:Y:S06]  /*5120*/  UMOV UR5, UR10 ;  /* 0x0000000a00057c82 */ /* 0x000fec0008000000 */
[----:B------:R2:W-:Y:S01]  /*5130*/  UTCQMMA.2CTA gdesc[UR6], gdesc[UR8], tmem[UR15], tmem[UR22], idesc[UR23], UP2 ;  /* 0x00ff1608060075ea */ /* 0x0005e2000920030f */
[----:B------:R-:W-:Y:S01]  /*5140*/  UPLOP3.LUT UP2, UPT, UPT, UPT, UPT, 0x80, 0x8 ;  /* 0x000000000008789c */ /* 0x000fe20003f4f070 */
[----:B------:R2:W-:Y:S01]  /*5150*/  UTCBAR.2CTA.MULTICAST [UR4], URZ, UR16 ;  /* 0x000000ff040073e9 */ /* 0x0005e20008200810 */
[----:B------:R-:W-:Y:S09]  /*5160*/  BRA.U UP0, `(.L_x_102) ;  /* 0xfffffffd008c7547 */ /* 0x000ff2000b83ffff */
.L_x_99:
[----:B--2---:R-:W-:Y:S01]  /*5170*/  UIADD3 UR4, UPT, UPT, UR19, 0x250, URZ ;  /* 0x0000025013047890 */ /* 0x004fe2000fffe0ff */
[----:B------:R-:W-:-:S08]  /*5180*/  UMOV UR11, UR14 ;  /* 0x0000000e000b7c82 */ /* 0x000fd00008000000 */
[----:B------:R2:W-:Y:S01]  /*5190*/  UTCBAR.2CTA.MULTICAST [UR4], URZ, UR24 ;  /* 0x000000ff040073e9 */ /* 0x0005e20008200818 */
[----:B------:R-:W-:Y:S02]  /*51a0*/  NOP ;  /* 0x0000000000007918 */ /* 0x000fe40000000000 */
.L_x_97:
[----:B--2---:R-:W-:Y:S01]  /*51b0*/  UIADD3 UR4, UPT, UPT, UR20, 0x1, URZ ;  /* 0x0000000114047890 */ /* 0x004fe2000fffe0ff */
[----:B------:R-:W-:-:S03]  /*51c0*/  ISETP.NE.AND P0, PT, R8, 0x2, PT ;  /* 0x000000020800780c */ /* 0x000fc60003f05270 */
[----:B------:R-:W-:Y:S01]  /*51d0*/  UISETP.NE.AND UP0, UPT, UR4, 0x4, UPT ;  /* 0x000000040400788c */ /* 0x000fe2000bf05270 */
[----:B-1----:R-:W-:Y:S02]  /*51e0*/  SEL R0, RZ, 0x1, P0 ;  /* 0x00000001ff007807 */ /* 0x002fe40000000000 */
[----:B------:R-:W-:Y:S01]  /*51f0*/  SEL R8, R8, RZ, P0 ;  /* 0x000000ff08087207 */ /* 0x000fe20000000000 */
[----:B------:R-:W-:Y:S01]  /*5200*/  USEL UR5, URZ, 0x1, UP0 ;  /* 0x00000001ff057887 */ /* 0x000fe20008000000 */
[----:B------:R-:W-:Y:S01]  /*5210*/  LOP3.LUT R3, R3, R0, RZ, 0x3c, !PT ;  /* 0x0000000003037212 */ /* 0x000fe200078e3cff */
[----:B------:R-:W-:-:S04]  /*5220*/  USEL UR20, UR4, URZ, UP0 ;  /* 0x000000ff04147287 */ /* 0x000fc80008000000 */
[----:B------:R-:W-:Y:S01]  /*5230*/  LOP3.LUT R9, R9, UR5, RZ, 0x3c, !PT ;  /* 0x0000000509097c12 */ /* 0x000fe2000f8e3cff */
[----:B------:R-:W-:Y:S07]  /*5240*/  @P1 BRA `(.L_x_103) ;  /* 0xfffffff800c41947 */ /* 0x000fee000383ffff */
[----:B------:R-:W1:Y:S01]  /*5250*/  S2UR UR8, SR_CgaCtaId ;  /* 0x00000000000879c3 */ /* 0x000e620000008800 */
[----:B------:R-:W-:Y:S01]  /*5260*/  ELECT P0, URZ, PT ;  /* 0x0000000000ff782f */ /* 0x000fe20003800000 */
[----:B------:R-:W-:Y:S01]  /*5270*/  HFMA2 R0, -RZ, RZ, 0, 5.9604644775390625e-08 ;  /* 0x00000001ff007431 */ /* 0x000fe200000001ff */
[----:B------:R-:W-:-:S05]  /*5280*/  UMOV UR4, 0x40 ;  /* 0x0000004000047882 */ /* 0x000fca0000000000 */
[----:B------:R-:W-:Y:S01]  /*5290*/  UVIRTCOUNT.DEALLOC.SMPOOL 0x80 ;  /* 0x000000800000784c */ /* 0x000fe20000000000 */
[----:B------:R-:W-:Y:S02]  /*52a0*/  UISETP.NE.AND UP1, UPT, UR34, URZ, UPT ;  /* 0x000000ff2200728c */ /* 0x000fe4000bf25270 */
[----:B-1----:R-:W-:-:S09]  /*52b0*/  ULEA UR8, UR8, UR4, 0x18 ;  /* 0x0000000408087291 */ /* 0x002fd2000f8ec0ff */
[----:B------:R1:W-:Y:S01]  /*52c0*/  @P0 STS.U8 [UR8+0x1c], R0 ;  /* 0x00001c00ff000988 */ /* 0x0003e20008000008 */
[----:B------:R-:W-:Y:S05]  /*52d0*/  BRA.U UP1, `(.L_x_104) ;  /* 0x0000000101a07547 */ /* 0x000fea000b800000 */
[----:B------:R-:W-:Y:S01]  /*52e0*/  UIADD3 UR7, UPT, UPT, UR13, 0x270, URZ ;  /* 0x000002700d077890 */ /* 0x000fe2000fffe0ff */
[----:B------:R-:W-:-:S03]  /*52f0*/  SHF.L.U32 R3, R9, 0x1f, RZ ;  /* 0x0000001f09037819 */ /* 0x000fc600000006ff */
[----:B------:R-:W-:-:S09]  /*5300*/  ULEA UR4, UR20, UR7, 0x3 ;  /* 0x0000000714047291 */ /* 0x000fd2000f8e18ff */
[----:B------:R-:W2:Y:S02]  /*5310*/  SYNCS.PHASECHK.TRANS64.TRYWAIT P0, [UR4], R3 ;  /* 0x00000003ff0075a7 */ /* 0x000ea40008001104 */
[----:B--2---:R-:W-:Y:S05]  /*5320*/  @!P0 BRA `(.L_x_105) ;  /* 0x0000006000308947 */ /* 0x004fea0003800000 */
.L_x_232:
        /* <DEDUP_REMOVED lines=9> */
.L_x_234:
        /* <DEDUP_REMOVED lines=9> */
.L_x_236:
[----:B------:R-:W-:-:S04]  /*5450*/  UIADD3 UR4, UPT, UPT, UR4, 0x1, URZ ;  /* 0x0000000104047890 */ /* 0x000fc8000fffe0ff */
[----:B------:R-:W-:-:S04]  /*5460*/  UISETP.NE.AND UP0, UPT, UR4, 0x4, UPT ;  /* 0x000000040400788c */ /* 0x000fc8000bf05270 */
[----:B------:R-:W-:Y:S02]  /*5470*/  USEL UR5, URZ, 0x1, UP0 ;  /* 0x00000001ff057887 */ /* 0x000fe40008000000 */
[----:B------:R-:W-:-:S04]  /*5480*/  USEL UR4, UR4, URZ, UP0 ;  /* 0x000000ff04047287 */ /* 0x000fc80008000000 */
[----:B------:R-:W-:Y:S01]  /*5490*/  ULEA UR4, UR4, UR7, 0x3 ;  /* 0x0000000704047291 */ /* 0x000fe2000f8e18ff */
[----:B-1----:R-:W-:-:S04]  /*54a0*/  LOP3.LUT R3, R2, UR5, RZ, 0x3c, !PT ;  /* 0x0000000502037c12 */ /* 0x002fc8000f8e3cff */
[----:B------:R-:W-:Y:S01]  /*54b0*/  SHF.L.U32 R3, R3, 0x1f, RZ ;  /* 0x0000001f03037819 */ /* 0x000fe200000006ff */
[----:B------:R-:W-:-:S04]  /*54c0*/  IMAD.U32 R0, RZ, RZ, UR4 ;  /* 0x00000004ff007e24 */ /* 0x000fc8000f8e00ff */
[----:B------:R1:W2:Y:S03]  /*54d0*/  SYNCS.PHASECHK.TRANS64.TRYWAIT P0, [R0+URZ], R3 ;  /* 0x00000003000075a7 */ /* 0x0002a600080011ff */
[----:B--2---:R-:W-:Y:S05]  /*54e0*/  @!P0 NANOSLEEP.SYNCS 0x989680 ;  /* 0x009896800000895d */ /* 0x004fea0003900000 */
[----:B------:R-:W2:Y:S02]  /*54f0*/  @!P0 SYNCS.PHASECHK.TRANS64 P0, [R0+URZ], R3 ;  /* 0x00000003000085a7 */ /* 0x000ea400080010ff */
[----:B--2---:R-:W-:Y:S05]  /*5500*/  @P0 BRA `(.L_x_108) ;  /* 0x0000000000200947 */ /* 0x004fea0003800000 */
.L_x_109:
[----:B--2---:R2:W4:Y:S02]  /*5510*/  SYNCS.PHASECHK.TRANS64.TRYWAIT P0, [R0+URZ], R3 ;  /* 0x00000003000075a7 */ /* 0x00452400080011ff */
[----:B----4-:R-:W-:Y:S05]  /*5520*/  @!P0 NANOSLEEP.SYNCS 0x989680 ;  /* 0x009896800000895d */ /* 0x010fea0003900000 */
[----:B------:R-:W4:Y:S02]  /*5530*/  @!P0 SYNCS.PHASECHK.TRANS64 P0, [R0+URZ], R3 ;  /* 0x00000003000085a7 */ /* 0x000f2400080010ff */
[----:B----4-:R-:W-:Y:S05]  /*5540*/  @!P0 BRA `(.L_x_109) ;  /* 0xfffffffc00f08947 */ /* 0x010fea000383ffff */
[----:B------:R-:W-:Y:S05]  /*5550*/  BRA `(.L_x_108) ;  /* 0x00000000000c7947 */ /* 0x000fea0003800000 */
.L_x_104:
[----:B------:R-:W-:-:S04]  /*5560*/  UIADD3 UR4, UPT, UPT, UR13, 0x2b0, URZ ;  /* 0x000002b00d047890 */ /* 0x000fc8000fffe0ff */
[----:B------:R-:W-:-:S09]  /*5570*/  UPRMT UR4, UR29, 0x654, UR4 ;  /* 0x000006541d047896 */ /* 0x000fd20008000004 */
[----:B------:R-:W-:Y:S03]  /*5580*/  SYNCS.ARRIVE.TRANS64.RED.A1T0 RZ, [UR4], RZ ;  /* 0x000000ffffff79a7 */ /* 0x000fe60008100404 */
.L_x_108:
[----:B-12---:R-:W-:Y:S01]  /*5590*/  SHF.L.U32 R3, RZ, 0x1f, RZ ;  /* 0x0000001fff037819 */ /* 0x006fe200000006ff */
[----:B------:R-:W-:Y:S01]  /*55a0*/  UIADD3 UR4, UPT, UPT, UR13, 0x2b0, URZ ;  /* 0x000002b00d047890 */ /* 0x000fe2000fffe0ff */
[----:B------:R-:W-:Y:S02]  /*55b0*/  PLOP3.LUT P0, PT, PT, PT, UP1, 0x80, 0x8 ;  /* 0x000000000008781c */ /* 0x000fe40003f0f018 */
[----:B------:R-:W1:Y:S02]  /*55c0*/  SYNCS.PHASECHK.TRANS64.TRYWAIT P1, [UR13+0x2b0], R3 ;  /* 0x0002b003ff0075a7 */ /* 0x000e64000802110d */
[----:B-1----:R-:W-:Y:S09]  /*55d0*/  @!P1 BRA `(.L_x_110) ;  /* 0x0000005c00cc9947 */ /* 0x002ff20003800000 */
.L_x_238:
[----:B------:R-:W-:Y:S01]  /*55e0*/  @!UP1 UPRMT UR4, UR29, 0x654, UR4 ;  /* 0x000006541d049896 */ /* 0x000fe20008000004 */
[----:B------:R-:W-:Y:S01]  /*55f0*/  UMOV UR5, 0xffff ;  /* 0x0000ffff00057882 */ /* 0x000fe20000000000 */
[----:B------:R-:W-:-:S07]  /*5600*/  UMOV UR6, 0x1 ;  /* 0x0000000100067882 */ /* 0x000fce0000000000 */
[----:B------:R-:W-:Y:S01]  /*5610*/  @!P0 SYNCS.ARRIVE.TRANS64.RED.A1T0 RZ, [UR4], RZ ;  /* 0x000000ffffff89a7 */ /* 0x000fe20008100404 */
[----:B------:R-:W-:Y:S01]  /*5620*/  NOP ;  /* 0x0000000000007918 */ /* 0x000fe20000000000 */
[----:B-1----:R-:W1:Y:S01]  /*5630*/  LDS R0, [UR8+0x14] ;  /* 0x00001408ff007984 */ /* 0x002e620008000800 */
[----:B------:R-:W-:-:S04]  /*5640*/  ULOP3.LUT UR4, UR26, 0xffff, URZ, 0xc0, !UPT ;  /* 0x0000ffff1a047892 */ /* 0x000fc8000f8ec0ff */
[----:B------:R-:W-:-:S04]  /*5650*/  USHF.R.U32.HI UR4, URZ, 0x5, UR4 ;  /* 0x00000005ff047899 */ /* 0x000fc80008011604 */
[----:B------:R-:W-:Y:S02]  /*5660*/  USHF.L.U32 UR5, UR5, UR4, URZ ;  /* 0x0000000405057299 */ /* 0x000fe400080006ff */
[----:B------:R-:W-:-:S04]  /*5670*/  USHF.L.U32 UR4, UR6, UR4, URZ ;  /* 0x0000000406047299 */ /* 0x000fc800080006ff */
[----:B-1----:R-:W-:-:S04]  /*5680*/  LOP3.LUT R0, R0, UR5, RZ, 0xc0, !PT ;  /* 0x0000000500007c12 */ /* 0x002fc8000f8ec0ff */
[----:B------:R-:W-:-:S13]  /*5690*/  ISETP.NE.AND P0, PT, R0, UR5, PT ;  /* 0x0000000500007c0c */ /* 0x000fda000bf05270 */
[----:B------:R-:W-:Y:S05]  /*56a0*/  @P0 BRA `(.L_x_111) ;  /* 0x0000000000580947 */ /* 0x000fea0003800000 */
[----:B------:R-:W1:Y:S02]  /*56b0*/  LDS R0, [UR8+0x18] ;  /* 0x00001808ff007984 */ /* 0x000e640008000800 */
[----:B-1----:R-:W-:-:S04]  /*56c0*/  LOP3.LUT R0, R0, UR4, RZ, 0xc0, !PT ;  /* 0x0000000400007c12 */ /* 0x002fc8000f8ec0ff */
[----:B------:R-:W-:-:S13]  /*56d0*/  ISETP.NE.AND P0, PT, R0, UR4, PT ;  /* 0x0000000400007c0c */ /* 0x000fda000bf05270 */
[----:B------:R-:W-:Y:S05]  /*56e0*/  @P0 BRA `(.L_x_112) ;  /* 0x00000000003c0947 */ /* 0x000fea0003800000 */
[----:B------:R-:W1:Y:S01]  /*56f0*/  S2R R2, SR_LANEID ;  /* 0x0000000000027919 */ /* 0x000e620000000000 */
[----:B------:R-:W-:Y:S01]  /*5700*/  ULOP3.LUT UR5, URZ, UR5, URZ, 0x33, !UPT ;  /* 0x00000005ff057292 */ /* 0x000fe2000f8e33ff */
[----:B------:R-:W-:Y:S01]  /*5710*/  LOP3.LUT R4, RZ, UR4, RZ, 0x33, !PT ;  /* 0x00000004ff047c12 */ /* 0x000fe2000f8e33ff */
[----:B------:R-:W-:Y:S02]  /*5720*/  VOTEU.ANY UR4, UPT, PT ;  /* 0x0000000000047886 */ /* 0x000fe400038e0100 */
[----:B------:R-:W-:Y:S01]  /*5730*/  UFLO.U32 UR4, UR4 ;  /* 0x00000004000472bd */ /* 0x000fe200080e0000 */
[----:B------:R-:W2:Y:S01]  /*5740*/  REDUX UR6, R4 ;  /* 0x00000000040673c4 */ /* 0x000ea20000000000 */
[----:B------:R-:W-:-:S06]  /*5750*/  IMAD.U32 R0, RZ, RZ, UR5 ;  /* 0x00000005ff007e24 */ /* 0x000fcc000f8e00ff */
[----:B------:R4:W-:Y:S01]  /*5760*/  UTCATOMSWS.AND URZ, UR5 ;  /* 0x0000000500ff79e3 */ /* 0x0009e20008000000 */
[----:B------:R-:W3:Y:S01]  /*5770*/  REDUX UR7, R0 ;  /* 0x00000000000773c4 */ /* 0x000ee20000000000 */
[----:B-1----:R-:W-:Y:S01]  /*5780*/  ISETP.EQ.U32.AND P0, PT, R2, UR4, PT ;  /* 0x0000000402007c0c */ /* 0x002fe2000bf02070 */
[----:B--2---:R-:W-:Y:S01]  /*5790*/  IMAD.U32 R2, RZ, RZ, UR6 ;  /* 0x00000006ff027e24 */ /* 0x004fe2000f8e00ff */
[----:B---3--:R-:W-:-:S11]  /*57a0*/  MOV R3, UR7 ;  /* 0x0000000700037c02 */ /* 0x008fd60008000f00 */
[----:B------:R4:W-:Y:S04]  /*57b0*/  @P0 ATOMS.AND RZ, [UR8+0x14], R3 ;  /* 0x00001403ffff098c */ /* 0x0009e8000a800008 */
[----:B------:R4:W-:Y:S01]  /*57c0*/  @P0 ATOMS.AND RZ, [UR8+0x18], R2 ;  /* 0x00001802ffff098c */ /* 0x0009e2000a800008 */
[----:B------:R-:W-:Y:S05]  /*57d0*/  BRA `(.L_x_113) ;  /* 0x0000000000147947 */ /* 0x000fea0003800000 */
.L_x_112:
[----:B------:R-:W-:Y:S02]  /*57e0*/  MOV R2, 0x5800 ;  /* 0x0000580000027802 */ /* 0x000fe40000000f00 */
[----:B---3-5:R-:W-:Y:S05]  /*57f0*/  CALL.REL.NOINC `($__internal_0_$__cuda_sm10x_tcgen05_guardrail_trap_col_being_dealloced_not_returned_by_alloc) ;  /* 0x0000006000207944 */ /* 0x028fea0003c00000 */
[----:B------:R-:W-:Y:S05]  /*5800*/  BRA `(.L_x_113) ;  /* 0x0000000000087947 */ /* 0x000fea0003800000 */
.L_x_111:
[----:B------:R-:W-:Y:S02]  /*5810*/  MOV R2, 0x5830 ;  /* 0x0000583000027802 */ /* 0x000fe40000000f00 */
[----:B---3-5:R-:W-:Y:S05]  /*5820*/  CALL.REL.NOINC `($__internal_2_$__cuda_sm10x_tcgen05_guardrail_trap_unallocated_columns_being_dealloced) ;  /* 0x00000060002c7944 */ /* 0x028fea0003c00000 */
.L_x_113:
[----:B------:R-:W-:Y:S01]  /*5830*/  NOP ;  /* 0x0000000000007918 */ /* 0x000fe20000000000 */
[----:B----4-:R-:W-:Y:S05]  /*5840*/  EXIT ;  /* 0x000000000000794d */ /* 0x010fea0003800000 */
.L_x_84:
[----:B------:R-:W-:-:S09]  /*5850*/  UISETP.NE.OR UP0, UPT, UR21, 0x3, !UP3 ;  /* 0x000000031500788c */ /* 0x000fd2000df05670 */
[----:B------:R-:W-:Y:S05]  /*5860*/  BRA.U UP0, `(.L_x_114) ;  /* 0x0000000d007c7547 */ /* 0x000fea000b800000 */
[----:B------:R-:W1:Y:S01]  /*5870*/  LDCU UR32, c[0x0][0x370] ;  /* 0x00006e00ff2077ac */ /* 0x000e620008000800 */
[----:B------:R-:W2:Y:S01]  /*5880*/  LDC.64 R16, c[0x0][0x348] ;  /* 0x0000d200ff107b82 */ /* 0x000ea20000000a00 */
[----:B------:R-:W-:Y:S02]  /*5890*/  HFMA2 R13, -RZ, RZ, 0, 0 ;  /* 0x00000000ff0d7431 */ /* 0x000fe400000001ff */
[----:B------:R-:W-:Y:S01]  /*58a0*/  IMAD.MOV.U32 R15, RZ, RZ, 0x1 ;  /* 0x00000001ff0f7424 */ /* 0x000fe200078e00ff */
[----:B------:R-:W1:Y:S01]  /*58b0*/  LDCU.128 UR28, c[0x0][0xb10] ;  /* 0x00016200ff1c77ac */ /* 0x000e620008000c00 */
[----:B------:R-:W-:Y:S01]  /*58c0*/  IMAD.MOV.U32 R14, RZ, RZ, RZ ;  /* 0x000000ffff0e7224 */ /* 0x000fe200078e00ff */
[----:B------:R-:W-:Y:S01]  /*58d0*/  MOV R7, 0x2000 ;  /* 0x0000200000077802 */ /* 0x000fe20000000f00 */
[----:B------:R-:W3:Y:S01]  /*58e0*/  LDCU UR27, c[0x0][0x374] ;  /* 0x00006e80ff1b77ac */ /* 0x000ee20008000800 */
[----:B------:R-:W4:Y:S01]  /*58f0*/  LDC.64 R2, c[0x0][0x888] ;  /* 0x00022200ff027b82 */ /* 0x000f220000000a00 */
[----:B------:R-:W3:Y:S01]  /*5900*/  LDCU UR15, c[0x0][0xb0c] ;  /* 0x00016180ff0f77ac */ /* 0x000ee20008000800 */
[----:B------:R-:W2:Y:S06]  /*5910*/  LDCU UR39, c[0x0][0xb20] ;  /* 0x00016400ff2777ac */ /* 0x000eac0008000800 */
[----:B------:R-:W4:Y:S01]  /*5920*/  LDC.64 R4, c[0x0][0x890] ;  /* 0x00022400ff047b82 */ /* 0x000f220000000a00 */
[----:B------:R-:W2:Y:S01]  /*5930*/  LDCU UR4, c[0x0][0xb30] ;  /* 0x00016600ff0477ac */ /* 0x000ea20008000800 */
[----:B------:R-:W-:Y:S01]  /*5940*/  UMOV UR21, 0x400 ;  /* 0x0000040000157882 */ /* 0x000fe20000000000 */
[----:B-1----:R-:W-:-:S02]  /*5950*/  UIMAD.WIDE.U32 UR6, UR32, UR28, URZ ;  /* 0x0000001c200672a5 */ /* 0x002fc4000f8e00ff */
[----:B---3--:R-:W-:Y:S02]  /*5960*/  UIMAD.WIDE.U32 UR8, UR27, UR31, URZ ;  /* 0x0000001f1b0872a5 */ /* 0x008fe4000f8e00ff */
[----:B------:R-:W-:Y:S02]  /*5970*/  ULEA UR21, UR50, UR21, 0x18 ;  /* 0x0000001532157291 */ /* 0x000fe4000f8ec0ff */
[----:B------:R-:W-:Y:S02]  /*5980*/  UPLOP3.LUT UP3, UPT, UPT, UPT, UPT, 0x40, 0x4 ;  /* 0x000000000004789c */ /* 0x000fe40003f6e870 */
[----:B------:R-:W-:Y:S02]  /*5990*/  UIADD3 UR33, UPT, UPT, UR21, 0x208, URZ ;  /* 0x0000020815217890 */ /* 0x000fe4000fffe0ff */
[----:B------:R-:W-:Y:S01]  /*59a0*/  UIADD3 UR17, UPT, UPT, UR21, 0x200, URZ ;  /* 0x0000020015117890 */ /* 0x000fe2000fffe0ff */
[----:B------:R-:W-:Y:S01]  /*59b0*/  UMOV UR6, UR7 ;  /* 0x0000000700067c82 */ /* 0x000fe20008000000 */
[----:B------:R-:W-:Y:S01]  /*59c0*/  UMOV UR35, UR9 ;  /* 0x0000000900237c82 */ /* 0x000fe20008000000 */
[----:B------:R-:W-:-:S02]  /*59d0*/  UISETP.GE.AND UP0, UPT, UR42, 0x1, UPT ;  /* 0x000000012a00788c */ /* 0x000fc4000bf06270 */
[----:B------:R-:W-:Y:S01]  /*59e0*/  UISETP.NE.AND UP4, UPT, UR42, 0x1, UPT ;  /* 0x000000012a00788c */ /* 0x000fe2000bf85270 */
[----:B------:R-:W1:Y:S01]  /*59f0*/  LDCU.64 UR22, c[0x0][0xb28] ;  /* 0x00016500ff1677ac */ /* 0x000e620008000a00 */
[----:B------:R-:W-:Y:S02]  /*5a00*/  UISETP.NE.AND UP6, UPT, UR15, 0x1, UPT ;  /* 0x000000010f00788c */ /* 0x000fe4000bfc5270 */
[----:B------:R-:W-:Y:S02]  /*5a10*/  UISETP.NE.AND UP5, UPT, UR30, 0x1, UPT ;  /* 0x000000011e00788c */ /* 0x000fe4000bfa5270 */
[----:B------:R-:W-:Y:S02]  /*5a20*/  UPRMT UR33, UR50, 0x654, UR33 ;  /* 0x0000065432217896 */ /* 0x000fe40008000021 */
[----:B------:R-:W-:Y:S02]  /*5a30*/  USHF.R.U32.HI UR37, URZ, UR29, UR6 ;  /* 0x0000001dff257299 */ /* 0x000fe40008011606 */
[----:B------:R-:W-:-:S02]  /*5a40*/  UPRMT UR34, UR50, 0x654, UR17 ;  /* 0x0000065432227896 */ /* 0x000fc40008000011 */
[----:B--2---:R-:W-:Y:S02]  /*5a50*/  USHF.R.U32.HI UR35, URZ, UR39, UR35 ;  /* 0x00000027ff237299 */ /* 0x004fe40008011623 */
[----:B------:R-:W-:-:S11]  /*5a60*/  UISETP.NE.AND UP2, UPT, UR4, 0x1, UPT ;  /* 0x000000010400788c */ /* 0x000fd6000bf45270 */
.L_x_123:
[C---:B------:R-:W-:Y:S02]  /*5a70*/  LEA R12, R14.reuse, UR21, 0x3 ;  /* 0x000000150e0c7c11 */ /* 0x040fe4000f8e18ff */
[----:B------:R-:W-:Y:S02]  /*5a80*/  SHF.L.U32 R9, R13, 0x1f, RZ ;  /* 0x0000001f0d097819 */ /* 0x000fe400000006ff */
[----:B------:R-:W-:Y:S02]  /*5a90*/  LEA R10, R14, UR21, 0x4 ;  /* 0x000000150e0a7c11 */ /* 0x000fe4000f8e20ff */
[----:B--2---:R-:W2:Y:S02]  /*5aa0*/  SYNCS.PHASECHK.TRANS64.TRYWAIT P0, [R12+URZ+0x230], R9 ;  /* 0x000230090c0075a7 */ /* 0x004ea400080011ff */
[----:B--2---:R-:W-:Y:S05]  /*5ab0*/  @!P0 BRA `(.L_x_115) ;  /* 0x0000005800ac8947 */ /* 0x004fea0003800000 */
.L_x_239:
[----:B--2---:R-:W2:Y:S01]  /*5ac0*/  LDS.128 R8, [R10+0x2c0] ;  /* 0x0002c0000a087984 */ /* 0x004ea20000000c00 */
[----:B------:R-:W-:Y:S01]  /*5ad0*/  UISETP.GE.AND UP0, UPT, UR42, 0x1, UPT ;  /* 0x000000012a00788c */ /* 0x000fe2000bf06270 */
[----:B------:R-:W-:Y:S01]  /*5ae0*/  @!PT LDS RZ, [RZ] ;  /* 0x00000000fffff984 */ /* 0x000fe20000000800 */
[----:B------:R-:W-:Y:S01]  /*5af0*/  @!PT LDS RZ, [RZ] ;  /* 0x00000000fffff984 */ /* 0x000fe20000000800 */
[----:B------:R-:W-:Y:S01]  /*5b00*/  @!PT LDS RZ, [RZ] ;  /* 0x00000000fffff984 */ /* 0x000fe20000000800 */
[----:B------:R-:W-:Y:S01]  /*5b10*/  @!PT LDS RZ, [RZ] ;  /* 0x00000000fffff984 */ /* 0x000fe20000000800 */
[----:B------:R3:W-:Y:S06]  /*5b20*/  MEMBAR.ALL.CTA ;  /* 0x0000000000007992 */ /* 0x0007ec0000008000 */
[----:B---3--:R-:W3:Y:S01]  /*5b30*/  FENCE.VIEW.ASYNC.S ;  /* 0x00000000000073c6 */ /* 0x008ee20000000000 */
[----:B--2---:R-:W-:Y:S11]  /*5b40*/  LOP3.LUT P0, RZ, R10, 0x1, RZ, 0xc0, !PT ;  /* 0x000000010aff7812 */ /* 0x004ff6000780c0ff */
[----:B------:R-:W-:Y:S02]  /*5b50*/  @!UPT UIADD3 URZ, UPT, UPT, URZ, URZ, URZ ;  /* 0x000000fffffff290 */ /* 0x000fe4000fffe0ff */
[----:B---3--:R-:W-:Y:S01]  /*5b60*/  VOTEU.ANY UP1, P0 ;  /* 0x0000000000ff7886 */ /* 0x008fe20000020100 */
[----:B------:R-:W-:Y:S11]  /*5b70*/  PLOP3.LUT P0, PT, PT, PT, UP1, 0x80, 0x8 ;  /* 0x000000000008781c */ /* 0x000ff60003f0f018 */
[----:B------:R-:W-:Y:S02]  /*5b80*/  @!UPT UIADD3 URZ, UPT, UPT, URZ, URZ, URZ ;  /* 0x000000fffffff290 */ /* 0x000fe4000fffe0ff */
[----:B------:R-:W-:Y:S02]  /*5b90*/  @P0 SHF.R.U32.HI R0, RZ, 0x10, R9 ;  /* 0x00000010ff000819 */ /* 0x000fe40000011609 */
[----:B------:R-:W-:Y:S02]  /*5ba0*/  @P0 MOV R6, R8 ;  /* 0x0000000800060202 */ /* 0x000fe40000000f00 */
[----:B------:R-:W-:Y:S01]  /*5bb0*/  @P0 R2UR UR4, R0 ;  /* 0x00000000000402ca */ /* 0x000fe200000e0000 */
[----:B------:R-:W-:Y:S01]  /*5bc0*/  VIADD R0, R12, 0x240 ;  /* 0x000002400c007836 */ /* 0x000fe20000000000 */
[----:B------:R-:W-:Y:S02]  /*5bd0*/  @P0 LOP3.LUT R8, R9, 0xffff, RZ, 0xc0, !PT ;  /* 0x0000ffff09080812 */ /* 0x000fe400078ec0ff */
[----:B------:R-:W-:Y:S02]  /*5be0*/  @P0 R2UR UR6, R6 ;  /* 0x00000000060602ca */ /* 0x000fe400000e0000 */
[----:B------:R-:W-:Y:S02]  /*5bf0*/  PRMT R0, RZ, 0x654, R0 ;  /* 0x00000654ff007816 */ /* 0x000fe40000000000 */
[----:B------:R-:W-:Y:S02]  /*5c00*/  @P0 R2UR UR5, R8 ;  /* 0x00000000080502ca */ /* 0x000fe400000e0000 */
[----:B------:R2:W-:Y:S03]  /*5c10*/  SYNCS.ARRIVE.TRANS64.RED.A1T0 RZ, [R0+URZ], RZ ;  /* 0x000000ff00ff79a7 */ /* 0x0005e600081004ff */
[----:B------:R-:W-:Y:S04]  /*5c20*/  @UP1 UMOV UR26, UR4 ;  /* 0x00000004001a1c82 */ /* 0x000fe80008000000 */
[----:B------:R-:W-:Y:S04]  /*5c30*/  @UP1 UMOV UR14, UR6 ;  /* 0x00000006000e1c82 */ /* 0x000fe80008000000 */
[----:B------:R-:W-:Y:S01]  /*5c40*/  @UP1 UMOV UR13, UR5 ;  /* 0x00000005000d1c82 */ /* 0x000fe20008000000 */
[----:B------:R-:W-:Y:S05]  /*5c50*/  BRA.U !UP0, `(.L_x_116) ;  /* 0x0000000108a47547 */ /* 0x000fea000b800000 */
[----:B------:R-:W-:Y:S02]  /*5c60*/  UIMAD.WIDE.U32 UR8, UR13, UR31, URZ ;  /* 0x0000001f0d0872a5 */ /* 0x000fe4000f8e00ff */
[----:B------:R-:W-:Y:S02]  /*5c70*/  UIMAD.WIDE.U32 UR10, UR14, UR28, URZ ;  /* 0x0000001c0e0a72a5 */ /* 0x000fe4000f8e00ff */
[----:B------:R-:W-:Y:S02]  /*5c80*/  USEL UR4, UR27, UR35, !UP5 ;  /* 0x000000231b047287 */ /* 0x000fe4000e800000 */
[----:B------:R-:W-:Y:S02]  /*5c90*/  USEL UR7, UR32, UR37, !UP6 ;  /* 0x0000002520077287 */ /* 0x000fe4000f000000 */
[----:B-1----:R-:W-:Y:S02]  /*5ca0*/  UIMAD.WIDE.U32 UR18, UR4, UR22, URZ ;  /* 0x00000016041272a5 */ /* 0x002fe4000f8e00ff */
[----:B------:R-:W-:Y:S01]  /*5cb0*/  UIMAD.WIDE.U32 UR24, UR7, UR22, URZ ;  /* 0x00000016071872a5 */ /* 0x000fe2000f8e00ff */
[----:B------:R-:W-:Y:S02]  /*5cc0*/  UMOV UR5, UR9 ;  /* 0x0000000900057c82 */ /* 0x000fe40008000000 */
[----:B------:R-:W-:Y:S03]  /*5cd0*/  USHF.R.U32.HI UR6, URZ, UR39, UR5 ;  /* 0x00000027ff067299 */ /* 0x000fe60008011605 */
[----:B------:R-:W-:Y:S01]  /*5ce0*/  UMOV UR5, UR11 ;  /* 0x0000000b00057c82 */ /* 0x000fe20008000000 */
[----:B------:R-:W-:Y:S02]  /*5cf0*/  USEL UR6, UR13, UR6, !UP5 ;  /* 0x000000060d067287 */ /* 0x000fe4000e800000 */
[----:B------:R-:W-:Y:S02]  /*5d00*/  USHF.R.U32.HI UR8, URZ, UR29, UR5 ;  /* 0x0000001dff087299 */ /* 0x000fe40008011605 */
[----:B------:R-:W-:Y:S01]  /*5d10*/  UIMAD.WIDE.U32 UR10, UR6, UR22, URZ ;  /* 0x00000016060a72a5 */ /* 0x000fe2000f8e00ff */
[----:B------:R-:W-:Y:S02]  /*5d20*/  UMOV UR5, UR19 ;  /* 0x0000001300057c82 */ /* 0x000fe40008000000 */
[----:B------:R-:W-:Y:S03]  /*5d30*/  @UP4 USHF.R.U32.HI UR4, URZ, UR23, UR5 ;  /* 0x00000017ff044299 */ /* 0x000fe60008011605 */
[----:B------:R-:W-:Y:S01]  /*5d40*/  UMOV UR5, UR25 ;  /* 0x0000001900057c82 */ /* 0x000fe20008000000 */
[----:B------:R-:W-:Y:S02]  /*5d50*/  UIMAD UR4, UR42, UR4, URZ ;  /* 0x000000042a0472a4 */ /* 0x000fe4000f8e02ff */
[----:B------:R-:W-:Y:S02]  /*5d60*/  @UP4 USHF.R.U32.HI UR7, URZ, UR23, UR5 ;  /* 0x00000017ff074299 */ /* 0x000fe40008011605 */
[----:B------:R-:W-:Y:S02]  /*5d70*/  USEL UR5, UR14, UR8, !UP6 ;  /* 0x000000080e057287 */ /* 0x000fe4000f000000 */
[----:B------:R-:W-:Y:S02]  /*5d80*/  UIMAD UR8, UR42, UR7, URZ ;  /* 0x000000072a0872a4 */ /* 0x000fe4000f8e02ff */
[----:B------:R-:W-:Y:S03]  /*5d90*/  UISETP.GE.AND UP0, UPT, UR6, UR4, UPT ;  /* 0x000000040600728c */ /* 0x000fe6000bf06270 */
[----:B------:R-:W-:Y:S01]  /*5da0*/  UMOV UR4, UR11 ;  /* 0x0000000b00047c82 */ /* 0x000fe20008000000 */
[----:B------:R-:W-:Y:S02]  /*5db0*/  UISETP.GE.OR UP0, UPT, UR5, UR8, UP0 ;  /* 0x000000080500728c */ /* 0x000fe40008706670 */
[----:B------:R-:W-:Y:S02]  /*5dc0*/  USHF.R.U32.HI UR4, URZ, UR23, UR4 ;  /* 0x00000017ff047299 */ /* 0x000fe40008011604 */
[----:B------:R-:W-:Y:S02]  /*5dd0*/  UIMAD.WIDE.U32 UR8, UR5, UR22, URZ ;  /* 0x00000016050872a5 */ /* 0x000fe4000f8e00ff */
[----:B------:R-:W-:Y:S04]  /*5de0*/  USEL UR10, UR6, UR4, !UP4 ;  /* 0x00000004060a7287 */ /* 0x000fe8000e000000 */
[----:B------:R-:W-:Y:S01]  /*5df0*/  UIADD3 UR11, UPT, UPT, -UR10, URZ, URZ ;  /* 0x000000ff0a0b7290 */ /* 0x000fe2000fffe1ff */
[----:B------:R-:W-:Y:S02]  /*5e00*/  @!UP0 UMOV UR4, UR9 ;  /* 0x0000000900048c82 */ /* 0x000fe40008000000 */
[----:B------:R-:W-:Y:S02]  /*5e10*/  @!UP0 USHF.R.U32.HI UR4, URZ, UR23, UR4 ;  /* 0x00000017ff048299 */ /* 0x000fe40008011604 */
[----:B------:R-:W-:Y:S02]  /*5e20*/  UIMAD UR8, UR42, UR11, UR6 ;  /* 0x0000000b2a0872a4 */ /* 0x000fe4000f8e0206 */
[----:B------:R-:W-:Y:S04]  /*5e30*/  @!UP0 USEL UR4, UR5, UR4, !UP4 ;  /* 0x0000000405048287 */ /* 0x000fe8000e000000 */
[----:B------:R-:W-:Y:S02]  /*5e40*/  @!UP0 UIMAD UR8, UR7, UR8, UR4 ;  /* 0x00000008070882a4 */ /* 0x000fe4000f8e0204 */
[----:B------:R-:W-:Y:S02]  /*5e50*/  @!UP0 UIADD3 UR9, UPT, UPT, UR10, -UR4, URZ ;  /* 0x800000040a098290 */ /* 0x000fe4000fffe0ff */
[----:B------:R-:W-:Y:S02]  /*5e60*/  UIADD3 UR4, UPT, UPT, -UR5, URZ, URZ ;  /* 0x000000ff05047290 */ /* 0x000fe4000fffe1ff */
[----:B------:R-:W-:Y:S02]  /*5e70*/  UIADD3 UR7, UPT, UPT, -UR6, URZ, URZ ;  /* 0x000000ff06077290 */ /* 0x000fe4000fffe1ff */
[----:B------:R-:W-:Y:S02]  /*5e80*/  @!UP0 UIMAD UR6, UR9, UR42, UR5 ;  /* 0x0000002a090682a4 */ /* 0x000fe4000f8e0205 */
[----:B------:R-:W-:Y:S02]  /*5e90*/  UIMAD UR14, UR15, UR4, UR14 ;  /* 0x000000040f0e72a4 */ /* 0x000fe4000f8e020e */
[----:B------:R-:W-:Y:S01]  /*5ea0*/  UIMAD UR13, UR30, UR7, UR13 ;  /* 0x000000071e0d72a4 */ /* 0x000fe2000f8e020d */
[----:B------:R-:W-:Y:S02]  /*5eb0*/  @!UP0 UMOV UR5, UR8 ;  /* 0x0000000800058c82 */ /* 0x000fe40008000000 */
[----:B------:R-:W-:Y:S02]  /*5ec0*/  UIMAD UR14, UR5, UR15, UR14 ;  /* 0x0000000f050e72a4 */ /* 0x000fe4000f8e020e */
[----:B------:R-:W-:Y:S11]  /*5ed0*/  UIMAD UR13, UR6, UR30, UR13 ;  /* 0x0000001e060d72a4 */ /* 0x000ff6000f8e020d */
[----:B------:R-:W-:Y:S01]  /*5ee0*/  @!UPT UIADD3 URZ, UPT, UPT, URZ, URZ, URZ ;  /* 0x000000fffffff290 */ /* 0x000fe2000fffe0ff */
.L_x_116:
[----:B------:R-:W3:Y:S01]  /*5ef0*/  @!UP2 LDCU.128 UR8, c[0x0][0xb10] ;  /* 0x00016200ff08a7ac */ /* 0x000ee20008000c00 */
[C---:B----4-:R-:W-:Y:S02]  /*5f00*/  ISETP.NE.U32.AND P1, PT, R4.reuse, RZ, PT ;  /* 0x000000ff0400720c */ /* 0x050fe40003f25070 */
[----:B------:R-:W-:Y:S02]  /*5f10*/  ISETP.NE.U32.AND P0, PT, R4, RZ, PT ;  /* 0x000000ff0400720c */ /* 0x000fe40003f05070 */
[C---:B------:R-:W-:Y:S02]  /*5f20*/  ISETP.NE.AND.EX P1, PT, R5.reuse, RZ, PT, P1 ;  /* 0x000000ff0500720c */ /* 0x040fe40003f25310 */
[----:B------:R-:W-:Y:S01]  /*5f30*/  ISETP.NE.AND.EX P0, PT, R5, RZ, PT, P0 ;  /* 0x000000ff0500720c */ /* 0x000fe20003f05300 */
[----:B------:R-:W4:Y:S01]  /*5f40*/  @!UP2 LDCU UR5, c[0x0][0xb0c] ;  /* 0x00016180ff05a7ac */ /* 0x000f220008000800 */
[----:B------:R-:W-:Y:S01]  /*5f50*/  SHF.L.U32 R9, R15, 0x1f, RZ ;  /* 0x0000001f0f097819 */ /* 0x000fe200000006ff */
[----:B------:R-:W-:Y:S02]  /*5f60*/  USHF.L.U32 UR19, UR16, 0x7, URZ ;  /* 0x0000000710137899 */ /* 0x000fe400080006ff */
[----:B------:R-:W-:Y:S02]  /*5f70*/  USHF.L.U32 UR18, UR20, 0x7, URZ ;  /* 0x0000000714127899 */ /* 0x000fe400080006ff */
[----:B---3--:R-:W-:Y:S07]  /*5f80*/  UIMAD.WIDE.U32 UR6, UR14, UR8, URZ ;  /* 0x000000080e0672a5 */ /* 0x008fee000f8e00ff */
[----:B------:R-:W-:Y:S01]  /*5f90*/  @!UP2 UMOV UR4, UR7 ;  /* 0x000000070004ac82 */ /* 0x000fe20008000000 */
[----:B----4-:R-:W-:Y:S02]  /*5fa0*/  @!UP2 UISETP.NE.AND UP0, UPT, UR5, 0x1, UPT ;  /* 0x000000010500a88c */ /* 0x010fe4000bf05270 */
[----:B------:R-:W-:Y:S02]  /*5fb0*/  @!UP2 USHF.R.U32.HI UR4, URZ, UR9, UR4 ;  /* 0x00000009ff04a299 */ /* 0x000fe40008011604 */
[----:B------:R-:W-:Y:S02]  /*5fc0*/  UIMAD.WIDE.U32 UR6, UR13, UR11, URZ ;  /* 0x0000000b0d0672a5 */ /* 0x000fe4000f8e00ff */
[----:B------:R-:W-:Y:S02]  /*5fd0*/  @!UP2 USEL UR8, UR14, UR4, !UP0 ;  /* 0x000000040e08a287 */ /* 0x000fe4000c000000 */
[----:B------:R-:W-:Y:S03]  /*5fe0*/  @!UP2 UISETP.NE.AND UP0, UPT, UR10, 0x1, UPT ;  /* 0x000000010a00a88c */ /* 0x000fe6000bf05270 */
[----:B------:R-:W-:Y:S02]  /*5ff0*/  @!UP2 UMOV UR6, UR7 ;  /* 0x000000070006ac82 */ /* 0x000fe40008000000 */
[----:B------:R-:W3:Y:S02]  /*6000*/  @!UP2 LDCU UR4, c[0x0][0xb20] ;  /* 0x00016400ff04a7ac */ /* 0x000ee40008000800 */
[----:B---3--:R-:W-:Y:S04]  /*6010*/  @!UP2 USHF.R.U32.HI UR6, URZ, UR4, UR6 ;  /* 0x00000004ff06a299 */ /* 0x008fe80008011606 */
[----:B------:R-:W-:Y:S04]  /*6020*/  @!UP2 USEL UR6, UR13, UR6, !UP0 ;  /* 0x000000060d06a287 */ /* 0x000fe8000c000000 */
[----:B------:R-:W-:Y:S02]  /*6030*/  @!UP2 UIADD3 UR4, UPT, UPT, -UR8, UR6, URZ ;  /* 0x000000060804a290 */ /* 0x000fe4000fffe1ff */
[----:B------:R-:W-:Y:S02]  /*6040*/  @!UP2 UIADD3 UR6, UPT, UPT, UR8, -UR6, URZ ;  /* 0x800000060806a290 */ /* 0x000fe4000fffe0ff */
[----:B------:R-:W-:Y:S02]  /*6050*/  @!UP2 UIMAD UR14, UR4, UR5, UR14 ;  /* 0x00000005040ea2a4 */ /* 0x000fe4000f8e020e */
[----:B------:R-:W-:Y:S01]  /*6060*/  @!UP2 UIMAD UR13, UR6, UR10, UR13 ;  /* 0x0000000a060da2a4 */ /* 0x000fe2000f8e020d */
[----:B------:R-:W-:Y:S11]  /*6070*/  BRA.U UP3, `(.L_x_117) ;  /* 0x0000000103107547 */ /* 0x000ff6000b800000 */
[----:B--2---:R-:W-:Y:S04]  /*6080*/  MOV R0, UR38 ;  /* 0x0000002600007c02 */ /* 0x004fe80008000f00 */
[----:B------:R-:W-:Y:S04]  /*6090*/  SHF.L.U32 R11, R0, 0x1f, RZ ;  /* 0x0000001f000b7819 */ /* 0x000fe800000006ff */
[----:B------:R-:W2:Y:S02]  /*60a0*/  SYNCS.PHASECHK.TRANS64.TRYWAIT P2, [UR21+0x228], R11 ;  /* 0x0002280bff0075a7 */ /* 0x000ea40008041115 */
[----:B--2---:R-:W-:Y:S05]  /*60b0*/  @!P2 BRA `(.L_x_118) ;  /* 0x000000540040a947 */ /* 0x004fea0003800000 */
.L_x_117:
[----:B------:R-:W-:Y:S05]  /*60c0*/  @!P1 BRA `(.L_x_119) ;  /* 0x0000000000309947 */ /* 0x000fea0003800000 */
[----:B------:R-:W-:Y:S01]  /*60d0*/  ISETP.NE.U32.AND P1, PT, R2, RZ, PT ;  /* 0x000000ff0200720c */ /* 0x000fe20003f25070 */
[----:B------:R-:W3:Y:S01]  /*60e0*/  LDCU.64 UR4, c[0x0][0x358] ;  /* 0x00006b00ff0477ac */ /* 0x000ee20008000a00 */
[----:B------:R-:W-:Y:S02]  /*60f0*/  IMAD.MOV.U32 R162, RZ, RZ, 0x1 ;  /* 0x00000001ffa27424 */ /* 0x000fe400078e00ff */
[----:B------:R-:W-:Y:S11]  /*6100*/  ISETP.NE.AND.EX P1, PT, R3, RZ, PT, P1 ;  /* 0x000000ff0300720c */ /* 0x000ff60003f25310 */
[----:B------:R-:W-:Y:S02]  /*6110*/  @!UPT UIADD3 URZ, UPT, UPT, URZ, URZ, URZ ;  /* 0x000000fffffff290 */ /* 0x000fe4000fffe0ff */
[----:B--2---:R-:W2:Y:S01]  /*6120*/  @P1 LDC.64 R10, c[0x0][0x888] ;  /* 0x00022200ff0a1b82 */ /* 0x004ea20000000a00 */
[----:B------:R-:W-:Y:S04]  /*6130*/  @P1 IMAD R0, R4, UR36, RZ ;  /* 0x0000002404001c24 */ /* 0x000fe8000f8e02ff */
[----:B--2---:R-:W-:Y:S04]  /*6140*/  @P1 IMAD.WIDE R10, R0, 0x4, R10 ;  /* 0x00000004000a1825 */ /* 0x004fe800078e020a */
[----:B------:R-:W-:Y:S01]  /*6150*/  HFMA2 R0, -RZ, RZ, 0, 5.9604644775390625e-08 ;  /* 0x00000001ff007431 */ /* 0x000fe200000001ff */
[----:B---3-5:R3:W5:Y:S04]  /*6160*/  @P1 LDG.E R73, desc[UR4][R10.64] ;  /* 0x000000040a491981 */ /* 0x028768000c1e1900 */
[----:B------:R-:W-:Y:S01]  /*6170*/  @!P1 PRMT R162, R0, 0x7610, R162 ;  /* 0x0000761000a29816 */ /* 0x000fe200000000a2 */
[----:B---3--:R-:W4:Y:S06]  /*6180*/  @!P1 LDC R73, c[0x0][0x880] ;  /* 0x00022000ff499b82 */ /* 0x008f2c0000000800 */
.L_x_119:
[----:B----45:R-:W-:Y:S01]  /*6190*/  @!P0 FSETP.EQ.AND P1, PT, R73, RZ, PT ;  /* 0x000000ff4900820b */ /* 0x030fe20003f22000 */
[----:B------:R-:W-:Y:S01]  /*61a0*/  @!UPT UIADD3 URZ, UPT, UPT, URZ, URZ, URZ ;  /* 0x000000fffffff290 */ /* 0x000fe2000fffe0ff */
[----:B------:R-:W-:Y:S11]  /*61b0*/  @!P0 BRA `(.L_x_120) ;  /* 0x0000000000188947 */ /* 0x000ff60003800000 */
[----:B------:R-:W-:Y:S02]  /*61c0*/  LOP3.LUT P0, RZ, R162, 0xff, RZ, 0xc0, !PT ;  /* 0x000000ffa2ff7812 */ /* 0x000fe4000780c0ff */
[----:B------:R-:W-:Y:S04]  /*61d0*/  ISETP.NE.U32.AND P1, PT, R2, RZ, PT ;  /* 0x000000ff0200720c */ /* 0x000fe80003f25070 */
[----:B------:R-:W-:Y:S04]  /*61e0*/  ISETP.NE.AND.EX P1, PT, R3, RZ, PT, P1 ;  /* 0x000000ff0300720c */ /* 0x000fe80003f25310 */
[----:B------:R-:W-:Y:S03]  /*61f0*/  PLOP3.LUT P1, PT, P1, PT, PT, 0x8, 0x80 ;  /* 0x000000000080781c */ /* 0x000fe60000f2e170 */
[----:B------:R-:W-:Y:S11]  /*6200*/  @P0 FSETP.EQ.AND P1, PT, R73, RZ, PT ;  /* 0x000000ff4900020b */ /* 0x000ff60003f22000 */
[----:B------:R-:W-:Y:S02]  /*6210*/  @!UPT UIADD3 URZ, UPT, UPT, URZ, URZ, URZ ;  /* 0x000000fffffff290 */ /* 0x000fe4000fffe0ff */
.L_x_120:
[----:B------:R-:W3:Y:S01]  /*6220*/  SYNCS.PHASECHK.TRANS64.TRYWAIT P2, [UR21+0x210], R9 ;  /* 0x00021009ff0075a7 */ /* 0x000ee20008041115 */
[----:B------:R-:W-:Y:S04]  /*6230*/  ELECT P0, URZ, PT ;  /* 0x0000000000ff782f */ /* 0x000fe80003800000 */
[----:B------:R-:W-:Y:S11]  /*6240*/  PLOP3.LUT P1, PT, P1, P0, PT, 0xf2, 0x2f ;  /* 0x00000000002f781c */ /* 0x000ff60000f21e72 */
[----:B------:R-:W-:Y:S02]  /*6250*/  @!UPT UIADD3 URZ, UPT, UPT, URZ, URZ, URZ ;  /* 0x000000fffffff290 */ /* 0x000fe4000fffe0ff */
[----:B------:R-:W-:Y:S05]  /*6260*/  @!P1 IADD3 R8, P0, PT, R16, 0x580, RZ ;  /* 0x0000058010089810 */ /* 0x000fea0007f1e0ff */
[----:B------:R-:W-:Y:S01]  /*6270*/  @!P1 IMAD.X R6, RZ, RZ, R17, P0 ;  /* 0x000000ffff069224 */ /* 0x000fe200000e0611 */
[----:B---3--:R-:W-:Y:S07]  /*6280*/  @!P2 BRA `(.L_x_121) ;  /* 0x0000005000e4a947 */ /* 0x008fee0003800000 */
.L_x_242:
[----:B------:R-:W-:Y:S01]  /*6290*/  @!P1 R2UR UR5, R8 ;  /* 0x00000000080592ca */ /* 0x000fe200000e0000 */
[----:B------:R-:W-:Y:S01]  /*62a0*/  VOTEU.ALL UP0, P1 ;  /* 0x0000000000ff7886 */ /* 0x000fe20000800000 */
[----:B------:R-:W-:Y:S01]  /*62b0*/  @!P1 R2UR UR4, R6 ;  /* 0x00000000060492ca */ /* 0x000fe200000e0000 */
[----:B--2---:R-:W-:Y:S01]  /*62c0*/  @!P1 IMAD.MOV.U32 R0, RZ, RZ, 0x2000 ;  /* 0x00002000ff009424 */ /* 0x004fe200078e00ff */
[----:B------:R-:W-:Y:S01]  /*62d0*/  UMOV UR6, 0x0 ;  /* 0x0000000000067882 */ /* 0x000fe20000000000 */
[----:B------:R-:W-:Y:S01]  /*62e0*/  UMOV UR7, 0x10000000 ;  /* 0x1000000000077882 */ /* 0x000fe20000000000 */
[----:B------:R-:W-:Y:S01]  /*62f0*/  @!UP0 UIADD3 UR16, UPT, UPT, UR21, 0x400, URZ ;  /* 0x0000040015108890 */ /* 0x000fe2000fffe0ff */
[----:B------:R-:W-:Y:S01]  /*6300*/  VIADD R14, R14, 0x1 ;  /* 0x000000010e0e7836 */ /* 0x000fe20000000000 */
[----:B------:R-:W-:Y:S01]  /*6310*/  VOTEU.ALL UP0, P1 ;  /* 0x0000000000ff7886 */ /* 0x000fe20000800000 */
[----:B------:R-:W-:Y:S04]  /*6320*/  UMOV UR20, UR36 ;  /* 0x0000002400147c82 */ /* 0x000fe80008000000 */
[----:B------:R-:W-:Y:S02]  /*6330*/  IMAD.U32 R10, RZ, RZ, UR5 ;  /* 0x00000005ff0a7e24 */ /* 0x000fe4000f8e00ff */
[----:B------:R-:W-:Y:S03]  /*6340*/  IMAD.U32 R11, RZ, RZ, UR4 ;  /* 0x00000004ff0b7e24 */ /* 0x000fe6000f8e00ff */
[----:B------:R-:W-:Y:S02]  /*6350*/  @!P1 R2UR UR4, R10 ;  /* 0x000000000a0492ca */ /* 0x000fe400000e0000 */
[----:B------:R-:W-:Y:S11]  /*6360*/  @!P1 R2UR UR5, R11 ;  /* 0x000000000b0592ca */ /* 0x000ff600000e0000 */
[----:B------:R-:W-:Y:S02]  /*6370*/  @!UPT UIADD3 URZ, UPT, UPT, URZ, URZ, URZ ;  /* 0x000000fffffff290 */ /* 0x000fe4000fffe0ff */
[----:B------:R2:W-:Y:S01]  /*6380*/  @!UP0 UTMALDG.3D [UR16], [UR4], desc[UR6] ;  /* 0x00000610040085b4 */ /* 0x0005e20008011000 */
[----:B------:R2:W-:Y:S01]  /*6390*/  @!P1 SYNCS.ARRIVE.TRANS64.RED.A0TR RZ, [UR21+0x200], R0 ;  /* 0x00020000ffff99a7 */ /* 0x0005e20008300415 */
[----:B------:R-:W-:Y:S01]  /*63a0*/  SYNCS.ARRIVE.TRANS64.RED.A1T0 RZ, [UR34], RZ ;  /* 0x000000ffffff79a7 */ /* 0x000fe20008100422 */
[----:B------:R-:W3:Y:S02]  /*63b0*/  SYNCS.PHASECHK.TRANS64.TRYWAIT P0, [UR21+0x218], R9 ;  /* 0x00021809ff0075a7 */ /* 0x000ee40008001115 */
[----:B--23--:R-:W-:Y:S05]  /*63c0*/  @!P0 BRA `(.L_x_122) ;  /* 0x0000005000ac8947 */ /* 0x00cfea0003800000 */
.L_x_244:
[----:B------:R-:W-:Y:S01]  /*63d0*/  @!P1 IADD3 R6, P0, PT, R16, 0x580, RZ ;  /* 0x0000058010069810 */ /* 0x000fe20007f1e0ff */
[----:B------:R-:W-:Y:S01]  /*63e0*/  VOTEU.ALL UP0, P1 ;  /* 0x0000000000ff7886 */ /* 0x000fe20000800000 */
[----:B------:R-:W-:Y:S01]  /*63f0*/  UMOV UR6, 0x0 ;  /* 0x0000000000067882 */ /* 0x000fe20000000000 */
[----:B------:R-:W-:Y:S01]  /*6400*/  UMOV UR7, 0x10000000 ;  /* 0x1000000000077882 */ /* 0x000fe20000000000 */
[----:B------:R-:W-:Y:S01]  /*6410*/  @!P1 R2UR UR5, R6 ;  /* 0x00000000060592ca */ /* 0x000fe200000e0000 */
[----:B--2---:R-:W-:Y:S01]  /*6420*/  @!P1 IMAD.X R0, RZ, RZ, R17, P0 ;  /* 0x000000ffff009224 */ /* 0x004fe200000e0611 */
[----:B------:R-:W-:Y:S01]  /*6430*/  @!UP0 UIADD3 UR10, UPT, UPT, UR18, 0x40, URZ ;  /* 0x00000040120a8890 */ /* 0x000fe2000fffe0ff */
[----:B------:R-:W-:Y:S01]  /*6440*/  ISETP.NE.AND P0, PT, R14, 0x2, PT ;  /* 0x000000020e00780c */ /* 0x000fe20003f05270 */
[----:B------:R-:W-:Y:S01]  /*6450*/  @!UP0 UIADD3 UR8, UPT, UPT, UR21, 0x2400, URZ ;  /* 0x0000240015088890 */ /* 0x000fe2000fffe0ff */
[----:B------:R-:W-:Y:S01]  /*6460*/  LOP3.LUT R15, R15, 0x1, RZ, 0x3c, !PT ;  /* 0x000000010f0f7812 */ /* 0x000fe200078e3cff */
[----:B------:R-:W-:Y:S01]  /*6470*/  @!UP0 UIADD3 UR9, UPT, UPT, UR21, 0x208, URZ ;  /* 0x0000020815098890 */ /* 0x000fe2000fffe0ff */
[----:B------:R-:W-:Y:S01]  /*6480*/  @!P1 R2UR UR4, R0 ;  /* 0x00000000000492ca */ /* 0x000fe200000e0000 */
[----:B------:R-:W-:Y:S01]  /*6490*/  VOTEU.ALL UP0, P1 ;  /* 0x0000000000ff7886 */ /* 0x000fe20000800000 */
[----:B------:R-:W-:Y:S01]  /*64a0*/  UMOV UR11, UR19 ;  /* 0x00000013000b7c82 */ /* 0x000fe20008000000 */
[----:B------:R-:W-:Y:S01]  /*64b0*/  UMOV UR12, UR36 ;  /* 0x00000024000c7c82 */ /* 0x000fe20008000000 */
[----:B------:R-:W-:Y:S01]  /*64c0*/  SEL R0, RZ, 0x1, P0 ;  /* 0x00000001ff007807 */ /* 0x000fe20000000000 */
[----:B------:R-:W-:Y:S01]  /*64d0*/  UIADD3 UR20, UPT, UPT, UR13, UR60, URZ ;  /* 0x0000003c0d147290 */ /* 0x000fe2000fffe0ff */
[----:B------:R-:W-:Y:S01]  /*64e0*/  IMAD.U32 R8, RZ, RZ, UR5 ;  /* 0x00000005ff087e24 */ /* 0x000fe2000f8e00ff */
[----:B------:R-:W-:Y:S01]  /*64f0*/  SEL R14, R14, RZ, P0 ;  /* 0x000000ff0e0e7207 */ /* 0x000fe20000000000 */
[----:B------:R-:W-:Y:S01]  /*6500*/  UIADD3 UR16, UPT, UPT, UR14, UR59, URZ ;  /* 0x0000003b0e107290 */ /* 0x000fe2000fffe0ff */
[----:B------:R-:W-:Y:S01]  /*6510*/  LOP3.LUT R13, R13, R0, RZ, 0x3c, !PT ;  /* 0x000000000d0d7212 */ /* 0x000fe200078e3cff */
[----:B------:R-:W-:Y:S01]  /*6520*/  UPLOP3.LUT UP3, UPT, UPT, UPT, UPT, 0x80, 0x8 ;  /* 0x000000000008789c */ /* 0x000fe20003f6f070 */
[----:B------:R-:W-:Y:S02]  /*6530*/  UMOV UR36, UR26 ;  /* 0x0000001a00247c82 */ /* 0x000fe40008000000 */
[----:B------:R-:W-:Y:S01]  /*6540*/  IMAD.U32 R9, RZ, RZ, UR4 ;  /* 0x00000004ff097e24 */ /* 0x000fe2000f8e00ff */
[----:B------:R-:W-:Y:S04]  /*6550*/  @!P1 R2UR UR4, R8 ;  /* 0x00000000080492ca */ /* 0x000fe800000e0000 */
[----:B------:R-:W-:Y:S11]  /*6560*/  @!P1 R2UR UR5, R9 ;  /* 0x00000000090592ca */ /* 0x000ff600000e0000 */
[----:B------:R-:W-:Y:S02]  /*6570*/  @!UPT UIADD3 URZ, UPT, UPT, URZ, URZ, URZ ;  /* 0x000000fffffff290 */ /* 0x000fe4000fffe0ff */
[----:B------:R2:W-:Y:S01]  /*6580*/  @!UP0 UTMALDG.3D [UR8], [UR4], desc[UR6] ;  /* 0x00000608040085b4 */ /* 0x0005e20008011000 */
[----:B------:R2:W-:Y:S01]  /*6590*/  @!P1 SYNCS.ARRIVE.TRANS64.RED.A0TR RZ, [UR21+0x208], R7 ;  /* 0x00020807ffff99a7 */ /* 0x0005e20008300415 */
[----:B------:R-:W-:Y:S01]  /*65a0*/  SYNCS.ARRIVE.TRANS64.RED.A1T0 RZ, [UR33], RZ ;  /* 0x000000ffffff79a7 */ /* 0x000fe20008100421 */
[----:B------:R-:W-:Y:S05]  /*65b0*/  BRA.U UP1, `(.L_x_123) ;  /* 0xfffffff5012c7547 */ /* 0x000fea000b83ffff */
[----:B------:R-:W-:-:S04]  /*65c0*/  SHF.L.U32 R3, R15, 0x1f, RZ ;  /* 0x0000001f0f037819 */ /* 0x000fc800000006ff */
[----:B------:R-:W3:Y:S02]  /*65d0*/  SYNCS.PHASECHK.TRANS64.TRYWAIT P0, [UR21+0x210], R3 ;  /* 0x00021003ff0075a7 */ /* 0x000ee40008001115 */
[----:B---3--:R-:W-:Y:S05]  /*65e0*/  @!P0 BRA `(.L_x_124) ;  /* 0x00000050003c8947 */ /* 0x008fea0003800000 */
.L_x_246:
[----:B---3--:R-:W-:-:S07]  /*65f0*/  MOV R0, UR21 ;  /* 0x0000001500007c02 */ /* 0x008fce0008000f00 */
.L_x_125:
[----:B---3--:R-:W-:-:S04]  /*6600*/  SHF.L.U32 R3, R15, 0x1f, RZ ;  /* 0x0000001f0f037819 */ /* 0x008fc800000006ff */
[----:B------:R3:W4:Y:S03]  /*6610*/  SYNCS.PHASECHK.TRANS64.TRYWAIT P0, [R0+URZ+0x218], R3 ;  /* 0x00021803000075a7 */ /* 0x00072600080011ff */
[----:B----4-:R-:W-:Y:S05]  /*6620*/  @!P0 NANOSLEEP.SYNCS 0x989680 ;  /* 0x009896800000895d */ /* 0x010fea0003900000 */
[----:B------:R-:W4:Y:S02]  /*6630*/  @!P0 SYNCS.PHASECHK.TRANS64 P0, [R0+URZ+0x218], R3 ;  /* 0x00021803000085a7 */ /* 0x000f2400080010ff */
[----:B-12-4-:R-:W-:Y:S05]  /*6640*/  @P0 EXIT ;  /* 0x000000000000094d */ /* 0x016fea0003800000 */
[----:B------:R-:W-:Y:S05]  /*6650*/  BRA `(.L_x_125) ;  /* 0xfffffffc00e87947 */ /* 0x000fea000383ffff */
.L_x_114:
[----:B------:R-:W-:-:S06]  /*6660*/  UISETP.GE.AND UP0, UPT, UR21, 0x4, UPT ;  /* 0x000000041500788c */ /* 0x000fcc000bf06270 */
[----:B------:R-:W-:-:S13]  /*6670*/  PLOP3.LUT P0, PT, PT, PT, UP0, 0x80, 0x8 ;  /* 0x000000000008781c */ /* 0x000fda0003f0f008 */
[----:B------:R-:W-:Y:S05]  /*6680*/  @!P0 EXIT ;  /* 0x000000000000894d */ /* 0x000fea0003800000 */
[----:B------:R-:W-:Y:S01]  /*6690*/  BAR.SYNC.DEFER_BLOCKING 0x6, 0xa0 ;  /* 0x0182800000007b1d */ /* 0x000fe20000010000 */
[C---:B------:R-:W-:Y:S01]  /*66a0*/  IMAD.SHL.U32 R4, R177.reuse, 0x40, RZ ;  /* 0x00000040b1047824 */ /* 0x040fe200078e00ff */
[C---:B------:R-:W-:Y:S01]  /*66b0*/  LOP3.LUT R181, R177.reuse, 0x60, RZ, 0xc0, !PT ;  /* 0x00000060b1b57812 */ /* 0x040fe200078ec0ff */
[C---:B------:R-:W-:Y:S01]  /*66c0*/  IMAD.SHL.U32 R137, R177.reuse, 0x8, RZ ;  /* 0x00000008b1897824 */ /* 0x040fe200078e00ff */
[C---:B------:R-:W-:Y:S01]  /*66d0*/  LOP3.LUT R179, R177.reuse, 0x2, RZ, 0xc0, !PT ;  /* 0x00000002b1b37812 */ /* 0x040fe200078ec0ff */
[----:B------:R-:W-:Y:S01]  /*66e0*/  IMAD.U32 R69, R177, 0x10000, RZ ;  /* 0x00010000b1457824 */ /* 0x000fe200078e00ff */
[----:B------:R-:W-:Y:S02]  /*66f0*/  UMOV UR44, 0x400 ;  /* 0x00000400002c7882 */ /* 0x000fe40000000000 */
[----:B------:R-:W1:Y:S01]  /*6700*/  LDC.64 R158, c[0x0][0x888] ;  /* 0x00022200ff9e7b82 */ /* 0x000e620000000a00 */
[----:B------:R-:W-:Y:S01]  /*6710*/  ULEA UR44, UR50, UR44, 0x18 ;  /* 0x0000002c322c7291 */ /* 0x000fe2000f8ec0ff */
[----:B------:R-:W-:Y:S01]  /*6720*/  LOP3.LUT R6, R4, 0x180, RZ, 0xc0, !PT ;  /* 0x0000018004067812 */ /* 0x000fe200078ec0ff */
[----:B------:R-:W-:Y:S01]  /*6730*/  HFMA2 R165, -RZ, RZ, 0, 0 ;  /* 0x00000000ffa57431 */ /* 0x000fe200000001ff */
[----:B------:R-:W-:Y:S01]  /*6740*/  LOP3.LUT R69, R69, 0x600000, RZ, 0xc0, !PT ;  /* 0x0060000045457812 */ /* 0x000fe200078ec0ff */
[----:B------:R-:W-:Y:S01]  /*6750*/  UIADD3 UR4, UPT, UPT, UR44, 0x4400, URZ ;  /* 0x000044002c047890 */ /* 0x000fe2000fffe0ff */
[----:B------:R-:W-:Y:S01]  /*6760*/  LOP3.LUT R137, R6, 0x30, R137, 0xf8, !PT ;  /* 0x0000003006897812 */ /* 0x000fe200078ef889 */
[----:B------:R-:W-:Y:S01]  /*6770*/  IMAD.MOV.U32 R68, RZ, RZ, RZ ;  /* 0x000000ffff447224 */ /* 0x000fe200078e00ff */
[----:B------:R-:W2:Y:S01]  /*6780*/  LDC.64 R160, c[0x0][0x890] ;  /* 0x00022400ffa07b82 */ /* 0x000ea20000000a00 */
[----:B------:R-:W-:-:S02]  /*6790*/  LOP3.LUT R177, R177, 0x4, RZ, 0xc0, !PT ;  /* 0x00000004b1b17812 */ /* 0x000fc400078ec0ff */
[----:B------:R-:W-:Y:S02]  /*67a0*/  CS2R R170, SRZ ;  /* 0x0000000000aa7805 */ /* 0x000fe4000001ff00 */
[----:B------:R-:W-:Y:S02]  /*67b0*/  LOP3.LUT R137, R137, 0x1e40, R4, 0xf8, !PT ;  /* 0x00001e4089897812 */ /* 0x000fe400078ef804 */
[----:B------:R-:W-:Y:S02]  /*67c0*/  CS2R R168, SRZ ;  /* 0x0000000000a87805 */ /* 0x000fe4000001ff00 */
[----:B------:R-:W-:Y:S01]  /*67d0*/  IADD3 R176, PT, PT, -R177, 0x2, RZ ;  /* 0x00000002b1b07810 */ /* 0x000fe20007ffe1ff */
[----:B------:R-:W-:Y:S01]  /*67e0*/  IMAD.MOV R167, RZ, RZ, -R179 ;  /* 0x000000ffffa77224 */ /* 0x000fe200078e0ab3 */
[----:B------:R-:W-:Y:S01]  /*67f0*/  MOV R180, UR4 ;  /* 0x0000000400b47c02 */ /* 0x000fe20008000f00 */
[----:B------:R-:W3:Y:S01]  /*6800*/  LDC.64 R156, c[0x0][0x8b0] ;  /* 0x00022c00ff9c7b82 */ /* 0x000ee20000000a00 */
[----:B------:R-:W4:Y:S01]  /*6810*/  LDS R0, [UR44+0x2e0] ;  /* 0x0002e02cff007984 */ /* 0x000f220008000800 */
[----:B------:R-:W-:Y:S01]  /*6820*/  VIADD R178, R137, UR44 ;  /* 0x0000002c89b27c36 */ /* 0x000fe20008000000 */
[----:B------:R-:W1:Y:S01]  /*6830*/  LDCU UR57, c[0x0][0x370] ;  /* 0x00006e00ff3977ac */ /* 0x000e620008000800 */
[----:B------:R-:W-:-:S02]  /*6840*/  IMAD.MOV R166, RZ, RZ, -R177 ;  /* 0x000000ffffa67224 */ /* 0x000fc400078e0ab1 */
[----:B------:R-:W-:Y:S01]  /*6850*/  VIADD R178, R178, 0x400 ;  /* 0x00000400b2b27836 */ /* 0x000fe20000000000 */
[----:B------:R-:W1:Y:S01]  /*6860*/  LDCU.64 UR62, c[0x0][0x348] ;  /* 0x00006900ff3e77ac */ /* 0x000e620008000a00 */
[----:B------:R-:W1:Y:S01]  /*6870*/  LDC.64 R138, c[0x0][0x8a8] ;  /* 0x00022a00ff8a7b82 */ /* 0x000e620000000a00 */
[----:B------:R-:W1:Y:S01]  /*6880*/  LDCU UR43, c[0x0][0xb0c] ;  /* 0x00016180ff2b77ac */ /* 0x000e620008000800 */
[----:B------:R-:W1:Y:S01]  /*6890*/  LDCU UR39, c[0x0][0xb30] ;  /* 0x00016600ff2777ac */ /* 0x000e620008000800 */
[----:B------:R-:W1:Y:S01]  /*68a0*/  LDCU.64 UR46, c[0x0][0x888] ;  /* 0x00011100ff2e77ac */ /* 0x000e620008000a00 */
[----:B------:R-:W1:Y:S01]  /*68b0*/  LDCU.64 UR40, c[0x0][0xb28] ;  /* 0x00016500ff2877ac */ /* 0x000e620008000a00 */
[----:B------:R-:W1:Y:S01]  /*68c0*/  LDCU.128 UR52, c[0x0][0xb10] ;  /* 0x00016200ff3477ac */ /* 0x000e620008000c00 */
[----:B------:R-:W1:Y:S01]  /*68d0*/  LDCU UR56, c[0x0][0x374] ;  /* 0x00006e80ff3877ac */ /* 0x000e620008000800 */
[----:B------:R-:W-:Y:S01]  /*68e0*/  UIADD3 UR61, UPT, UPT, UR44, 0x400, URZ ;  /* 0x000004002c3d7890 */ /* 0x000fe2000fffe0ff */
[----:B--2-4-:R-:W-:-:S11]  /*68f0*/  IMAD.IADD R69, R0, 0x1, R69 ;  /* 0x0000000100457824 */ /* 0x014fd600078e0245 */
.L_x_152:
[C---:B------:R-:W-:Y:S02]  /*6900*/  LEA R3, R165.reuse, UR44, 0x3 ;  /* 0x0000002ca5037c11 */ /* 0x040fe4000f8e18ff */
[----:B------:R-:W-:Y:S02]  /*6910*/  SHF.L.U32 R0, R170, 0x1f, RZ ;  /* 0x0000001faa007819 */ /* 0x000fe400000006ff */
[----:B------:R-:W-:Y:S02]  /*6920*/  LEA R5, R165, UR44, 0x4 ;  /* 0x0000002ca5057c11 */ /* 0x000fe4000f8e20ff */
[----:B------:R-:W2:Y:S02]  /*6930*/  SYNCS.PHASECHK.TRANS64.TRYWAIT P0, [R3+URZ+0x230], R0 ;  /* 0x00023000030075a7 */ /* 0x000ea400080011ff */
[----:B-12---:R-:W-:Y:S05]  /*6940*/  @!P0 BRA `(.L_x_126) ;  /* 0x0000004c007c8947 */ /* 0x006fea0003800000 */
.L_x_247:
[----:B------:R-:W4:Y:S01]  /*6950*/  LDS.128 R4, [R5+0x2c0] ;  /* 0x0002c00005047984 */ /* 0x000f220000000c00 */
[----:B------:R-:W-:Y:S01]  /*6960*/  UISETP.GE.AND UP0, UPT, UR42, 0x1, UPT ;  /* 0x000000012a00788c */ /* 0x000fe2000bf06270 */
[----:B------:R-:W-:Y:S01]  /*6970*/  @!PT LDS RZ, [RZ] ;  /* 0x00000000fffff984 */ /* 0x000fe20000000800 */
[----:B------:R-:W-:Y:S01]  /*6980*/  @!PT LDS RZ, [RZ] ;  /* 0x00000000fffff984 */ /* 0x000fe20000000800 */
[----:B------:R-:W-:Y:S01]  /*6990*/  @!PT LDS RZ, [RZ] ;  /* 0x00000000fffff984 */ /* 0x000fe20000000800 */
[----:B------:R-:W-:Y:S01]  /*69a0*/  @!PT LDS RZ, [RZ] ;  /* 0x00000000fffff984 */ /* 0x000fe20000000800 */
[----:B------:R1:W-:Y:S06]  /*69b0*/  MEMBAR.ALL.CTA ;  /* 0x0000000000007992 */ /* 0x0003ec0000008000 */
[----:B-1----:R-:W1:Y:S01]  /*69c0*/  FENCE.VIEW.ASYNC.S ;  /* 0x00000000000073c6 */ /* 0x002e620000000000 */
[----:B----4-:R-:W-:Y:S11]  /*69d0*/  LOP3.LUT P0, RZ, R6, 0x1, RZ, 0xc0, !PT ;  /* 0x0000000106ff7812 */ /* 0x010ff6000780c0ff */
[----:B------:R-:W-:Y:S02]  /*69e0*/  @!UPT UIADD3 URZ, UPT, UPT, URZ, URZ, URZ ;  /* 0x000000fffffff290 */ /* 0x000fe4000fffe0ff */
[----:B-1----:R-:W-:Y:S01]  /*69f0*/  VOTEU.ANY UP1, P0 ;  /* 0x0000000000ff7886 */ /* 0x002fe20000020100 */
[----:B------:R-:W-:Y:S01]  /*6a00*/  PLOP3.LUT P0, PT, PT, PT, UP1, 0x80, 0x8 ;  /* 0x000000000008781c */ /* 0x000fe20003f0f018 */
[----:B------:R-:W-:Y:S11]  /*6a10*/  UP2UR UR45, UPR, URZ, 0x2 ;  /* 0x00000002ff2d7883 */ /* 0x000ff60008000000 */
[----:B------:R-:W-:Y:S01]  /*6a20*/  @!UPT UIADD3 URZ, UPT, UPT, URZ, URZ, URZ ;  /* 0x000000fffffff290 */ /* 0x000fe2000fffe0ff */
[----:B--2---:R-:W-:Y:S02]  /*6a30*/  @P0 SHF.R.U32.HI R0, RZ, 0x10, R5 ;  /* 0x00000010ff000819 */ /* 0x004fe40000011605 */
        /* <DEDUP_REMOVED lines=12> */
[----:B------:R-:W2:Y:S01]  /*6b00*/  LDCU UR12, c[0x0][0xb20] ;  /* 0x00016400ff0c77ac */ /* 0x000ea20008000800 */
[----:B------:R-:W-:Y:S02]  /*6b10*/  UIMAD.WIDE.U32 UR4, UR56, UR55, URZ ;  /* 0x00000037380472a5 */ /* 0x000fe4000f8e00ff */
[----:B------:R-:W-:Y:S02]  /*6b20*/  UIMAD.WIDE.U32 UR6, UR57, UR52, URZ ;  /* 0x00000034390672a5 */ /* 0x000fe4000f8e00ff */
[----:B------:R-:W-:Y:S02]  /*6b30*/  UISETP.NE.AND UP0, UPT, UR54, 0x1, UPT ;  /* 0x000000013600788c */ /* 0x000fe4000bf05270 */
[----:B------:R-:W-:Y:S02]  /*6b40*/  UIMAD.WIDE.U32 UR8, UR37, UR55, URZ ;  /* 0x00000037250872a5 */ /* 0x000fe4000f8e00ff */
[----:B------:R-:W-:Y:S02]  /*6b50*/  UIMAD.WIDE.U32 UR10, UR38, UR52, URZ ;  /* 0x00000034260a72a5 */ /* 0x000fe4000f8e00ff */
[----:B------:R-:W-:Y:S02]  /*6b60*/  UISETP.NE.AND UP1, UPT, UR43, 0x1, UPT ;  /* 0x000000012b00788c */ /* 0x000fe4000bf25270 */
[----:B------:R-:W-:Y:S01]  /*6b70*/  UISETP.NE.AND UP2, UPT, UR42, 0x1, UPT ;  /* 0x000000012a00788c */ /* 0x000fe2000bf45270 */
[----:B------:R-:W-:Y:S02]  /*6b80*/  UMOV UR4, UR5 ;  /* 0x0000000500047c82 */ /* 0x000fe40008000000 */
[----:B--2---:R-:W-:Y:S03]  /*6b90*/  USHF.R.U32.HI UR5, URZ, UR12, UR4 ;  /* 0x0000000cff057299 */ /* 0x004fe60008011604 */
[----:B------:R-:W-:Y:S02]  /*6ba0*/  UMOV UR4, UR7 ;  /* 0x0000000700047c82 */ /* 0x000fe40008000000 */
[----:B------:R-:W-:Y:S02]  /*6bb0*/  USHF.R.U32.HI UR7, URZ, UR53, UR4 ;  /* 0x00000035ff077299 */ /* 0x000fe40008011604 */
[----:B------:R-:W-:Y:S02]  /*6bc0*/  USEL UR4, UR56, UR5, !UP0 ;  /* 0x0000000538047287 */ /* 0x000fe4000c000000 */
[----:B------:R-:W-:Y:S01]  /*6bd0*/  USEL UR7, UR57, UR7, !UP1 ;  /* 0x0000000739077287 */ /* 0x000fe2000c800000 */
[----:B------:R-:W-:Y:S01]  /*6be0*/  UMOV UR5, UR9 ;  /* 0x0000000900057c82 */ /* 0x000fe20008000000 */
[----:B------:R-:W-:Y:S02]  /*6bf0*/  UIMAD.WIDE.U32 UR8, UR4, UR40, URZ ;  /* 0x00000028040872a5 */ /* 0x000fe4000f8e00ff */
[----:B------:R-:W-:Y:S03]  /*6c00*/  USHF.R.U32.HI UR6, URZ, UR12, UR5 ;  /* 0x0000000cff067299 */ /* 0x000fe60008011605 */
[----:B------:R-:W-:Y:S01]  /*6c10*/  UMOV UR5, UR11 ;  /* 0x0000000b00057c82 */ /* 0x000fe20008000000 */
[----:B------:R-:W-:Y:S02]  /*6c20*/  UIMAD.WIDE.U32 UR10, UR7, UR40, URZ ;  /* 0x00000028070a72a5 */ /* 0x000fe4000f8e00ff */
[----:B------:R-:W-:Y:S02]  /*6c30*/  USHF.R.U32.HI UR12, URZ, UR53, UR5 ;  /* 0x00000035ff0c7299 */ /* 0x000fe40008011605 */
[----:B------:R-:W-:Y:S01]  /*6c40*/  USEL UR6, UR37, UR6, !UP0 ;  /* 0x0000000625067287 */ /* 0x000fe2000c000000 */
[----:B------:R-:W-:Y:S02]  /*6c50*/  UMOV UR5, UR9 ;  /* 0x0000000900057c82 */ /* 0x000fe40008000000 */
[----:B------:R-:W-:Y:S01]  /*6c60*/  UMOV UR10, UR11 ;  /* 0x0000000b000a7c82 */ /* 0x000fe20008000000 */
[----:B------:R-:W-:Y:S02]  /*6c70*/  @UP2 USHF.R.U32.HI UR4, URZ, UR41, UR5 ;  /* 0x00000029ff042299 */ /* 0x000fe40008011605 */
[----:B------:R-:W-:Y:S02]  /*6c80*/  @UP2 USHF.R.U32.HI UR7, URZ, UR41, UR10 ;  /* 0x00000029ff072299 */ /* 0x000fe4000801160a */
[----:B------:R-:W-:Y:S02]  /*6c90*/  UIMAD UR4, UR42, UR4, URZ ;  /* 0x000000042a0472a4 */ /* 0x000fe4000f8e02ff */
[----:B------:R-:W-:Y:S02]  /*6ca0*/  UIMAD.WIDE.U32 UR10, UR6, UR40, URZ ;  /* 0x00000028060a72a5 */ /* 0x000fe4000f8e00ff */
[----:B------:R-:W-:Y:S02]  /*6cb0*/  USEL UR5, UR38, UR12, !UP1 ;  /* 0x0000000c26057287 */ /* 0x000fe4000c800000 */
[----:B------:R-:W-:Y:S02]  /*6cc0*/  UIMAD UR8, UR42, UR7, URZ ;  /* 0x000000072a0872a4 */ /* 0x000fe4000f8e02ff */
[----:B------:R-:W-:Y:S03]  /*6cd0*/  UISETP.GE.AND UP0, UPT, UR6, UR4, UPT ;  /* 0x000000040600728c */ /* 0x000fe6000bf06270 */
[----:B------:R-:W-:Y:S01]  /*6ce0*/  UMOV UR4, UR11 ;  /* 0x0000000b00047c82 */ /* 0x000fe20008000000 */
[----:B------:R-:W-:Y:S02]  /*6cf0*/  UISETP.GE.OR UP0, UPT, UR5, UR8, UP0 ;  /* 0x000000080500728c */ /* 0x000fe40008706670 */
[----:B------:R-:W-:Y:S02]  /*6d00*/  USHF.R.U32.HI UR4, URZ, UR41, UR4 ;  /* 0x00000029ff047299 */ /* 0x000fe40008011604 */
[----:B------:R-:W-:Y:S02]  /*6d10*/  UIMAD.WIDE.U32 UR8, UR5, UR40, URZ ;  /* 0x00000028050872a5 */ /* 0x000fe4000f8e00ff */
[----:B------:R-:W-:Y:S02]  /*6d20*/  USEL UR11, UR6, UR4, !UP2 ;  /* 0x00000004060b7287 */ /* 0x000fe4000d000000 */
[----:B------:R-:W-:Y:S02]  /*6d30*/  UIADD3 UR8, UPT, UPT, -UR5, URZ, URZ ;  /* 0x000000ff05087290 */ /* 0x000fe4000fffe1ff */
[----:B------:R-:W-:Y:S01]  /*6d40*/  UIADD3 UR10, UPT, UPT, -UR11, URZ, URZ ;  /* 0x000000ff0b0a7290 */ /* 0x000fe2000fffe1ff */
[----:B------:R-:W-:Y:S01]  /*6d50*/  @!UP0 UMOV UR4, UR9 ;  /* 0x0000000900048c82 */ /* 0x000fe20008000000 */
[----:B------:R-:W-:Y:S02]  /*6d60*/  UIADD3 UR9, UPT, UPT, -UR6, URZ, URZ ;  /* 0x000000ff06097290 */ /* 0x000fe4000fffe1ff */
[----:B------:R-:W-:Y:S02]  /*6d70*/  @!UP0 USHF.R.U32.HI UR4, URZ, UR41, UR4 ;  /* 0x00000029ff048299 */ /* 0x000fe40008011604 */
[----:B------:R-:W-:Y:S02]  /*6d80*/  UIMAD UR10, UR42, UR10, UR6 ;  /* 0x0000000a2a0a72a4 */ /* 0x000fe4000f8e0206 */
[----:B------:R-:W-:Y:S04]  /*6d90*/  @!UP0 USEL UR4, UR5, UR4, !UP2 ;  /* 0x0000000405048287 */ /* 0x000fe8000d000000 */
[----:B------:R-:W-:Y:S02]  /*6da0*/  @!UP0 UIMAD UR10, UR7, UR10, UR4 ;  /* 0x0000000a070a82a4 */ /* 0x000fe4000f8e0204 */
[----:B------:R-:W-:Y:S02]  /*6db0*/  @!UP0 UIADD3 UR11, UPT, UPT, UR11, -UR4, URZ ;  /* 0x800000040b0b8290 */ /* 0x000fe4000fffe0ff */
[----:B------:R-:W-:Y:S02]  /*6dc0*/  UIMAD UR7, UR43, UR8, UR38 ;  /* 0x000000082b0772a4 */ /* 0x000fe4000f8e0226 */
[----:B------:R-:W-:Y:S02]  /*6dd0*/  @!UP0 UIMAD UR6, UR11, UR42, UR5 ;  /* 0x0000002a0b0682a4 */ /* 0x000fe4000f8e0205 */
[----:B------:R-:W-:Y:S01]  /*6de0*/  UIMAD UR4, UR54, UR9, UR37 ;  /* 0x00000009360472a4 */ /* 0x000fe2000f8e0225 */
[----:B------:R-:W-:Y:S02]  /*6df0*/  @!UP0 UMOV UR5, UR10 ;  /* 0x0000000a00058c82 */ /* 0x000fe40008000000 */
[----:B------:R-:W-:Y:S02]  /*6e00*/  UIMAD UR38, UR5, UR43, UR7 ;  /* 0x0000002b052672a4 */ /* 0x000fe4000f8e0207 */
[----:B------:R-:W-:Y:S11]  /*6e10*/  UIMAD UR37, UR6, UR54, UR4 ;  /* 0x00000036062572a4 */ /* 0x000ff6000f8e0204 */
[----:B------:R-:W-:Y:S01]  /*6e20*/  @!UPT UIADD3 URZ, UPT, UPT, URZ, URZ, URZ ;  /* 0x000000fffffff290 */ /* 0x000fe2000fffe0ff */
.L_x_127:
[----:B------:R-:W-:Y:S01]  /*6e30*/  UISETP.NE.AND UP0, UPT, UR39, 0x1, UPT ;  /* 0x000000012700788c */ /* 0x000fe2000bf05270 */
[----:B------:R-:W-:Y:S01]  /*6e40*/  IADD3 R165, PT, PT, R165, 0x1, RZ ;  /* 0x00000001a5a57810 */ /* 0x000fe20007ffe0ff */
[----:B------:R-:W-:Y:S02]  /*6e50*/  USHF.L.U32 UR50, UR16, 0x7, URZ ;  /* 0x0000000710327899 */ /* 0x000fe400080006ff */
[----:B------:R-:W-:Y:S07]  /*6e60*/  USHF.L.U32 UR49, UR20, 0x7, URZ ;  /* 0x0000000714317899 */ /* 0x000fee00080006ff */
[----:B------:R-:W2:Y:S01]  /*6e70*/  @!UP0 LDCU.128 UR12, c[0x0][0xb10] ;  /* 0x00016200ff0c87ac */ /* 0x000ea20008000c00 */
[----:B------:R-:W4:Y:S01]  /*6e80*/  @!UP0 LDCU UR5, c[0x0][0xb0c] ;  /* 0x00016180ff0587ac */ /* 0x000f220008000800 */
[----:B------:R-:W3:Y:S01]  /*6e90*/  @!UP0 LDCU UR10, c[0x0][0xb20] ;  /* 0x00016400ff0a87ac */ /* 0x000ee20008000800 */
[----:B--2---:R-:W-:Y:S02]  /*6ea0*/  UIMAD.WIDE.U32 UR8, UR38, UR12, URZ ;  /* 0x0000000c260872a5 */ /* 0x004fe4000f8e00ff */
[----:B------:R-:W-:Y:S02]  /*6eb0*/  UIMAD.WIDE.U32 UR6, UR37, UR15, URZ ;  /* 0x0000000f250672a5 */ /* 0x000fe4000f8e00ff */
[----:B------:R-:W-:Y:S03]  /*6ec0*/  @!UP0 UISETP.NE.AND UP1, UPT, UR14, 0x1, UPT ;  /* 0x000000010e00888c */ /* 0x000fe6000bf25270 */
[----:B------:R-:W-:Y:S01]  /*6ed0*/  @!UP0 UMOV UR4, UR9 ;  /* 0x0000000900048c82 */ /* 0x000fe20008000000 */
[----:B----4-:R-:W-:Y:S02]  /*6ee0*/  @!UP0 UISETP.NE.AND UP2, UPT, UR5, 0x1, UPT ;  /* 0x000000010500888c */ /* 0x010fe4000bf45270 */
[----:B------:R-:W-:Y:S01]  /*6ef0*/  @!UP0 USHF.R.U32.HI UR4, URZ, UR13, UR4 ;  /* 0x0000000dff048299 */ /* 0x000fe20008011604 */
[----:B------:R-:W-:Y:S02]  /*6f00*/  @!UP0 UMOV UR6, UR7 ;  /* 0x0000000700068c82 */ /* 0x000fe40008000000 */
[----:B---3--:R-:W-:Y:S02]  /*6f10*/  @!UP0 USHF.R.U32.HI UR6, URZ, UR10, UR6 ;  /* 0x0000000aff068299 */ /* 0x008fe40008011606 */
[----:B------:R-:W-:Y:S02]  /*6f20*/  @!UP0 USEL UR7, UR38, UR4, !UP2 ;  /* 0x0000000426078287 */ /* 0x000fe4000d000000 */
[----:B------:R-:W-:Y:S04]  /*6f30*/  @!UP0 USEL UR6, UR37, UR6, !UP1 ;  /* 0x0000000625068287 */ /* 0x000fe8000c800000 */
[----:B------:R-:W-:Y:S02]  /*6f40*/  @!UP0 UIADD3 UR4, UPT, UPT, -UR7, UR6, URZ ;  /* 0x0000000607048290 */ /* 0x000fe4000fffe1ff */
[----:B------:R-:W-:Y:S02]  /*6f50*/  @!UP0 UIADD3 UR6, UPT, UPT, UR7, -UR6, URZ ;  /* 0x8000000607068290 */ /* 0x000fe4000fffe0ff */
[----:B------:R-:W-:Y:S02]  /*6f60*/  @!UP0 UIMAD UR38, UR4, UR5, UR38 ;  /* 0x00000005042682a4 */ /* 0x000fe4000f8e0226 */
[----:B------:R-:W-:Y:S02]  /*6f70*/  @!UP0 UIMAD UR37, UR6, UR14, UR37 ;  /* 0x0000000e062582a4 */ /* 0x000fe4000f8e0225 */
[----:B------:R-:W-:Y:S09]  /*6f80*/  ULOP3.LUT UP0, URZ, UR61, 0x1b0, URZ, 0xc0, !UPT ;  /* 0x000001b03dff7892 */ /* 0x000ff2000f80c0ff */
[----:B------:R-:W-:Y:S05]  /*6f90*/  BRA.U !UP0, `(.L_x_128) ;  /* 0x0000000108407547 */ /* 0x000fea000b800000 */
[----:B------:R-:W2:Y:S01]  /*6fa0*/  LDCU.64 UR8, c[0x4][0x80] ;  /* 0x01001000ff0877ac */ /* 0x000ea20008000a00 */
[----:B------:R-:W-:Y:S01]  /*6fb0*/  MOV R3, 0x0 ;  /* 0x0000000000037802 */ /* 0x000fe20000000f00 */
[----:B------:R-:W-:Y:S02]  /*6fc0*/  HFMA2 R12, -RZ, RZ, 0, 5.9604644775390625e-08 ;  /* 0x00000001ff0c7431 */ /* 0x000fe400000001ff */
[----:B------:R-:W-:Y:S02]  /*6fd0*/  IMAD.MOV.U32 R8, RZ, RZ, 0x70 ;  /* 0x00000070ff087424 */ /* 0x000fe400078e00ff */
[----:B------:R-:W-:Y:S01]  /*6fe0*/  IMAD.MOV.U32 R13, RZ, RZ, RZ ;  /* 0x000000ffff0d7224 */ /* 0x000fe200078e00ff */
[----:B------:R-:W3:Y:S01]  /*6ff0*/  LDCU.64 UR6, c[0x4][0x88] ;  /* 0x01001100ff0677ac */ /* 0x000ee20008000a00 */
[----:B------:R-:W4:Y:S01]  /*7000*/  LDC.64 R2, c[0x4][R3] ;  /* 0x0100000003027b82 */ /* 0x000f220000000a00 */
[----:B------:R-:W1:Y:S01]  /*7010*/  LDCU.64 UR4, c[0x4][0x8] ;  /* 0x01000100ff0477ac */ /* 0x000e620008000a00 */
[----:B--2---:R-:W-:Y:S01]  /*7020*/  MOV R5, UR9 ;  /* 0x0000000900057c02 */ /* 0x004fe20008000f00 */
[----:B------:R-:W-:Y:S01]  /*7030*/  IMAD.U32 R4, RZ, RZ, UR8 ;  /* 0x00000008ff047e24 */ /* 0x000fe2000f8e00ff */
[----:B---3--:R-:W-:Y:S01]  /*7040*/  MOV R7, UR7 ;  /* 0x0000000700077c02 */ /* 0x008fe20008000f00 */
[----:B------:R-:W-:Y:S01]  /*7050*/  IMAD.U32 R6, RZ, RZ, UR6 ;  /* 0x00000006ff067e24 */ /* 0x000fe2000f8e00ff */
[----:B-1----:R-:W-:Y:S01]  /*7060*/  MOV R11, UR5 ;  /* 0x00000005000b7c02 */ /* 0x002fe20008000f00 */
[----:B------:R-:W-:Y:S02]  /*7070*/  IMAD.U32 R10, RZ, RZ, UR4 ;  /* 0x00000004ff0a7e24 */ /* 0x000fe4000f8e00ff */
[----:B------:R-:W-:Y:S07]  /*7080*/  LEPC R20, `(.L_x_128) ;  /* 0x000000001014794e */ /* 0x000fee0000000000 */
[----:B----45:R-:W-:Y:S05]  /*7090*/  CALL.ABS.NOINC R2 ;  /* 0x0000000002007343 */ /* 0x030fea0003c00000 */
.L_x_128:
[----:B------:R-:W-:Y:S01]  /*70a0*/  LOP3.LUT P0, RZ, R180, 0x1b0, RZ, 0xc0, !PT ;  /* 0x000001b0b4ff7812 */ /* 0x000fe2000780c0ff */
[----:B------:R-:W-:Y:S11]  /*70b0*/  BSSY.RECONVERGENT B6, `(.L_x_129) ;  /* 0x0000013000067945 */ /* 0x000ff60003800200 */
[----:B------:R-:W-:Y:S01]  /*70c0*/  @!UPT UIADD3 URZ, UPT, UPT, URZ, URZ, URZ ;  /* 0x000000fffffff290 */ /* 0x000fe2000fffe0ff */
[----:B------:R-:W-:Y:S05]  /*70d0*/  @!P0 BRA `(.L_x_130) ;  /* 0x0000000000408947 */ /* 0x000fea0003800000 */
        /* <DEDUP_REMOVED lines=16> */
.L_x_130:
[----:B------:R-:W-:Y:S05]  /*71e0*/  BSYNC.RECONVERGENT B6 ;  /* 0x0000000000067941 */ /* 0x000fea0003800200 */
.L_x_129:
[----:B------:R-:W-:Y:S02]  /*71f0*/  ISETP.NE.U32.AND P0, PT, RZ, UR46, PT ;  /* 0x0000002eff007c0c */ /* 0x000fe4000bf05070 */
[C---:B------:R-:W-:Y:S02]  /*7200*/  ISETP.NE.U32.AND P4, PT, R160.reuse, RZ, PT ;  /* 0x000000ffa000720c */ /* 0x040fe40003f85070 */
[----:B------:R-:W-:Y:S02]  /*7210*/  ISETP.NE.U32.AND P1, PT, R160, RZ, PT ;  /* 0x000000ffa000720c */ /* 0x000fe40003f25070 */
[----:B------:R-:W-:Y:S02]  /*7220*/  ISETP.NE.AND.EX P0, PT, RZ, UR47, PT, P0 ;  /* 0x0000002fff007c0c */ /* 0x000fe4000bf05300 */
[C---:B------:R-:W-:Y:S02]  /*7230*/  ISETP.NE.AND.EX P4, PT, R161.reuse, RZ, PT, P4 ;  /* 0x000000ffa100720c */ /* 0x040fe40003f85340 */
[----:B------:R-:W-:Y:S02]  /*7240*/  ISETP.NE.AND.EX P1, PT, R161, RZ, P0, P1 ;  /* 0x000000ffa100720c */ /* 0x000fe40000725310 */
[----:B------:R-:W-:Y:S02]  /*7250*/  ISETP.NE.U32.AND P5, PT, R156, RZ, PT ;  /* 0x000000ff9c00720c */ /* 0x000fe40003fa5070 */
[----:B------:R-:W-:Y:S02]  /*7260*/  ISETP.NE.U32.AND P2, PT, RZ, UR46, PT ;  /* 0x0000002eff007c0c */ /* 0x000fe4000bf45070 */
[----:B------:R-:W-:Y:S02]  /*7270*/  PLOP3.LUT P0, PT, PT, PT, PT, 0x8, 0x80 ;  /* 0x000000000080781c */ /* 0x000fe40003f0e170 */
[----:B------:R-:W-:Y:S02]  /*7280*/  ISETP.NE.AND.EX P5, PT, R157, RZ, PT, P5 ;  /* 0x000000ff9d00720c */ /* 0x000fe40003fa5350 */
[----:B------:R-:W-:Y:S03]  /*7290*/  ISETP.NE.AND.EX P2, PT, RZ, UR47, PT, P2 ;  /* 0x0000002fff007c0c */ /* 0x000fe6000bf45320 */
[----:B------:R-:W-:Y:S01]  /*72a0*/  @!P1 PLOP3.LUT P0, PT, P4, PT, PT, 0x80, 0x8 ;  /* 0x000000000008981c */ /* 0x000fe2000270f070 */
[----:B------:R-:W-:Y:S01]  /*72b0*/  @!UPT UIADD3 URZ, UPT, UPT, URZ, URZ, URZ ;  /* 0x000000fffffff290 */ /* 0x000fe2000fffe0ff */
[----:B------:R-:W-:Y:S11]  /*72c0*/  @!P4 BRA `(.L_x_131) ;  /* 0x000000000030c947 */ /* 0x000ff60003800000 */
[----:B------:R-:W-:Y:S01]  /*72d0*/  ISETP.NE.U32.AND P3, PT, R158, RZ, PT ;  /* 0x000000ff9e00720c */ /* 0x000fe20003f65070 */
[----:B------:R-:W2:Y:S01]  /*72e0*/  LDCU.64 UR4, c[0x0][0x358] ;  /* 0x00006b00ff0477ac */ /* 0x000ea20008000a00 */
[----:B------:R-:W-:Y:S02]  /*72f0*/  IMAD.MOV.U32 R162, RZ, RZ, 0x1 ;  /* 0x00000001ffa27424 */ /* 0x000fe400078e00ff */
[----:B------:R-:W-:Y:S11]  /*7300*/  ISETP.NE.AND.EX P3, PT, R159, RZ, PT, P3 ;  /* 0x000000ff9f00720c */ /* 0x000ff60003f65330 */
[----:B------:R-:W-:Y:S02]  /*7310*/  @!UPT UIADD3 URZ, UPT, UPT, URZ, URZ, URZ ;  /* 0x000000fffffff290 */ /* 0x000fe4000fffe0ff */
[----:B------:R-:W3:Y:S01]  /*7320*/  @P3 LDC.64 R2, c[0x0][0x888] ;  /* 0x00022200ff023b82 */ /* 0x000ee20000000a00 */
[----:B-1----:R-:W-:Y:S04]  /*7330*/  @P3 IMAD R0, R160, UR36, RZ ;  /* 0x00000024a0003c24 */ /* 0x002fe8000f8e02ff */
[----:B---3--:R-:W-:Y:S04]  /*7340*/  @P3 IMAD.WIDE R2, R0, 0x4, R2 ;  /* 0x0000000400023825 */ /* 0x008fe800078e0202 */
[----:B------:R-:W-:Y:S01]  /*7350*/  HFMA2 R0, -RZ, RZ, 0, 5.9604644775390625e-08 ;  /* 0x00000001ff007431 */ /* 0x000fe200000001ff */
[----:B--2--5:R2:W5:Y:S04]  /*7360*/  @P3 LDG.E R73, desc[UR4][R2.64] ;  /* 0x0000000402493981 */ /* 0x024568000c1e1900 */
[----:B------:R-:W-:Y:S01]  /*7370*/  @!P3 PRMT R162, R0, 0x7610, R162 ;  /* 0x0000761000a2b816 */ /* 0x000fe200000000a2 */
[----:B--2---:R-:W3:Y:S06]  /*7380*/  @!P3 LDC R73, c[0x0][0x880] ;  /* 0x00022000ff49bb82 */ /* 0x004eec0000000800 */
.L_x_131:
[----:B------:R-:W-:Y:S05]  /*7390*/  @!P5 BRA `(.L_x_132) ;  /* 0x000000000024d947 */ /* 0x000fea0003800000 */
[----:B------:R-:W-:Y:S01]  /*73a0*/  ISETP.NE.U32.AND P3, PT, R138, RZ, PT ;  /* 0x000000ff8a00720c */ /* 0x000fe20003f65070 */
[----:B------:R-:W2:Y:S03]  /*73b0*/  LDCU.64 UR4, c[0x0][0x358] ;  /* 0x00006b00ff0477ac */ /* 0x000ea60008000a00 */
[----:B------:R-:W-:Y:S11]  /*73c0*/  ISETP.NE.AND.EX P3, PT, R139, RZ, PT, P3 ;  /* 0x000000ff8b00720c */ /* 0x000ff60003f65330 */
[----:B------:R-:W-:Y:S02]  /*73d0*/  @!UPT UIADD3 URZ, UPT, UPT, URZ, URZ, URZ ;  /* 0x000000fffffff290 */ /* 0x000fe4000fffe0ff */
[----:B------:R-:W4:Y:S01]  /*73e0*/  @P3 LDC.64 R2, c[0x0][0x8a8] ;  /* 0x00022a00ff023b82 */ /* 0x000f220000000a00 */
[----:B-1----:R-:W-:Y:S04]  /*73f0*/  @P3 IMAD R0, R156, UR36, RZ ;  /* 0x000000249c003c24 */ /* 0x002fe8000f8e02ff */
[----:B----4-:R-:W-:Y:S05]  /*7400*/  @P3 IMAD.WIDE R2, R0, 0x4, R2 ;  /* 0x0000000400023825 */ /* 0x010fea00078e0202 */
[----:B--2--5:R2:W5:Y:S02]  /*7410*/  @P3 LDG.E R70, desc[UR4][R2.64] ;  /* 0x0000000402463981 */ /* 0x024564000c1e1900 */
[----:B--2---:R-:W4:Y:S02]  /*7420*/  @!P3 LDC R70, c[0x0][0x8a0] ;  /* 0x00022800ff46bb82 */ /* 0x004f240000000800 */
.L_x_132:
[----:B---3-5:R-:W-:Y:S01]  /*7430*/  FSETP.NEU.AND P3, PT, R73, RZ, PT ;  /* 0x000000ff4900720b */ /* 0x028fe20003f6d000 */
[----:B------:R-:W-:Y:S01]  /*7440*/  BSSY B1, `(.L_x_133) ;  /* 0x0000046000017945 */ /* 0x000fe20003800000 */
[----:B------:R-:W-:Y:S01]  /*7450*/  SEL R7, RZ, 0xffffffff, P2 ;  /* 0xffffffffff077807 */ /* 0x000fe20001000000 */
[----:B------:R-:W-:Y:S01]  /*7460*/  IMAD.MOV.U32 R193, RZ, RZ, 0x1 ;  /* 0x00000001ffc17424 */ /* 0x000fe200078e00ff */
[----:B-1----:R-:W-:Y:S01]  /*7470*/  @!P1 SEL R0, RZ, 0xffffffff, P3 ;  /* 0xffffffffff009807 */ /* 0x002fe20001800000 */
[----:B------:R-:W-:Y:S01]  /*7480*/  IMAD R71, R68, 0x80, R69 ;  /* 0x0000008044477824 */ /* 0x000fe200078e0245 */
[----:B------:R-:W-:Y:S02]  /*7490*/  LOP3.LUT P2, RZ, R162, 0xff, RZ, 0xc0, !PT ;  /* 0x000000ffa2ff7812 */ /* 0x000fe4000784c0ff */
[----:B------:R-:W-:Y:S02]  /*74a0*/  CS2R R154, SRZ ;  /* 0x00000000009a7805 */ /* 0x000fe4000001ff00 */
[----:B------:R-:W-:Y:S02]  /*74b0*/  LEA R3, R169, UR44, 0x3 ;  /* 0x0000002ca9037c11 */ /* 0x000fe4000f8e18ff */
[----:B------:R-:W-:Y:S02]  /*74c0*/  CS2R R152, SRZ ;  /* 0x0000000000987805 */ /* 0x000fe4000001ff00 */
[----:B------:R-:W-:Y:S02]  /*74d0*/  @P0 SEL R0, R7, R0, !P2 ;  /* 0x0000000007000207 */ /* 0x000fe40005000000 */
[----:B------:R-:W-:Y:S02]  /*74e0*/  CS2R R150, SRZ ;  /* 0x0000000000967805 */ /* 0x000fe4000001ff00 */
[----:B------:R-:W-:Y:S02]  /*74f0*/  LEA R164, R68, UR44, 0x3 ;  /* 0x0000002c44a47c11 */ /* 0x000fe4000f8e18ff */
[----:B------:R-:W-:Y:S02]  /*7500*/  CS2R R148, SRZ ;  /* 0x0000000000947805 */ /* 0x000fe4000001ff00 */
[----:B------:R-:W-:Y:S02]  /*7510*/  @!P1 LOP3.LUT R0, R0, 0x1, RZ, 0xc0, !PT ;  /* 0x0000000100009812 */ /* 0x000fe400078ec0ff */
[----:B------:R-:W-:Y:S02]  /*7520*/  CS2R R146, SRZ ;  /* 0x0000000000927805 */ /* 0x000fe4000001ff00 */
[----:B------:R-:W-:Y:S02]  /*7530*/  SHF.L.U32 R5, R171, 0x1f, RZ ;  /* 0x0000001fab057819 */ /* 0x000fe400000006ff */
[----:B------:R-:W-:Y:S02]  /*7540*/  CS2R R144, SRZ ;  /* 0x0000000000907805 */ /* 0x000fe4000001ff00 */
[----:B------:R-:W-:Y:S02]  /*7550*/  ISETP.NE.U32.OR P6, PT, R0, 0x1, P1 ;  /* 0x000000010000780c */ /* 0x000fe40000fc5470 */
[----:B------:R-:W-:Y:S02]  /*7560*/  CS2R R142, SRZ ;  /* 0x00000000008e7805 */ /* 0x000fe4000001ff00 */
[----:B------:R-:W-:Y:S02]  /*7570*/  SEL R0, RZ, 0xffffffff, P3 ;  /* 0xffffffffff007807 */ /* 0x000fe40001800000 */
[----:B------:R-:W-:Y:S02]  /*7580*/  CS2R R140, SRZ ;  /* 0x00000000008c7805 */ /* 0x000fe4000001ff00 */
[----:B------:R-:W-:Y:S02]  /*7590*/  P2R R172, PR, RZ, 0x40 ;  /* 0x00000040ffac7803 */ /* 0x000fe40000000000 */
[----:B------:R-:W-:Y:S04]  /*75a0*/  @P4 SEL R0, R7, R0, !P2 ;  /* 0x0000000007004207 */ /* 0x000fe80005000000 */
[----:B------:R-:W-:Y:S02]  /*75b0*/  LOP3.LUT R0, R0, 0x1, RZ, 0xc0, !PT ;  /* 0x0000000100007812 */ /* 0x000fe400078ec0ff */
[----:B------:R-:W-:Y:S02]  /*75c0*/  @P6 SHF.L.U32 R2, R168, 0x1f, RZ ;  /* 0x0000001fa8026819 */ /* 0x000fe400000006ff */
[----:B------:R-:W-:Y:S02]  /*75d0*/  ISETP.NE.U32.AND P5, PT, R0, 0x1, PT ;  /* 0x000000010000780c */ /* 0x000fe40003fa5070 */
[----:B------:R-:W1:Y:S02]  /*75e0*/  @P6 SYNCS.PHASECHK.TRANS64.TRYWAIT P1, [R3+URZ+0x200], R2 ;  /* 0x00020002030065a7 */ /* 0x000e6400080211ff */
[----:B------:R-:W-:Y:S01]  /*75f0*/  P2R R194, PR, RZ, 0x20 ;  /* 0x00000020ffc27803 */ /* 0x000fe20000000000 */
[----:B------:R2:W3:Y:S01]  /*7600*/  SYNCS.PHASECHK.TRANS64.TRYWAIT P0, [R164+URZ+0x250], R5 ;  /* 0x00025005a40075a7 */ /* 0x0004e200080011ff */
[----:B-1----:R-:W-:Y:S01]  /*7610*/  @P6 SEL R193, RZ, 0x1, !P1 ;  /* 0x00000001ffc16807 */ /* 0x002fe20004800000 */
[----:B--2---:R-:W-:Y:S06]  /*7620*/  @!P6 BRA `(.L_x_134) ;  /* 0x00000000009ce947 */ /* 0x004fec0003800000 */
[----:B------:R-:W-:Y:S01]  /*7630*/  @P5 IMAD R8, R169, 0x2000, R178 ;  /* 0x00002000a9085824 */ /* 0x000fe200078e02b2 */
[----:B------:R-:W1:Y:S01]  /*7640*/  S2R R0, SR_CgaCtaId ;  /* 0x0000000000007919 */ /* 0x000e620000008800 */
[----:B------:R-:W-:Y:S01]  /*7650*/  ISETP.NE.AND P1, PT, R193, RZ, PT ;  /* 0x000000ffc100720c */ /* 0x000fe20003f25270 */
[----:B------:R-:W-:Y:S01]  /*7660*/  BSSY B0, `(.L_x_135) ;  /* 0x0000010000007945 */ /* 0x000fe20003800000 */
[--C-:B------:R-:W-:Y:S01]  /*7670*/  @P5 IMAD R7, R179, -0x10, R8.reuse ;  /* 0xfffffff0b3075824 */ /* 0x100fe200078e0208 */
[----:B------:R-:W-:Y:S01]  /*7680*/  CS2R R142, SRZ ;  /* 0x00000000008e7805 */ /* 0x000fe2000001ff00 */
[----:B------:R-:W-:Y:S01]  /*7690*/  @P5 IMAD R6, R177, -0x10, R8 ;  /* 0xfffffff0b1065824 */ /* 0x000fe200078e0208 */
[----:B------:R-:W-:Y:S01]  /*76a0*/  CS2R R140, SRZ ;  /* 0x00000000008c7805 */ /* 0x000fe2000001ff00 */
[----:B------:R-:W-:Y:S01]  /*76b0*/  @P5 IMAD R4, R176, 0x10, R7 ;  /* 0x00000010b0045824 */ /* 0x000fe200078e0207 */
[----:B------:R-:W-:Y:S02]  /*76c0*/  CS2R R150, SRZ ;  /* 0x0000000000967805 */ /* 0x000fe4000001ff00 */
[----:B------:R-:W-:Y:S02]  /*76d0*/  CS2R R148, SRZ ;  /* 0x0000000000947805 */ /* 0x000fe4000001ff00 */
[----:B------:R-:W-:Y:S02]  /*76e0*/  CS2R R146, SRZ ;  /* 0x0000000000927805 */ /* 0x000fe4000001ff00 */
[----:B------:R-:W-:Y:S02]  /*76f0*/  CS2R R144, SRZ ;  /* 0x0000000000907805 */ /* 0x000fe4000001ff00 */
[----:B------:R-:W-:Y:S02]  /*7700*/  CS2R R154, SRZ ;  /* 0x00000000009a7805 */ /* 0x000fe4000001ff00 */
[----:B------:R-:W-:Y:S01]  /*7710*/  CS2R R152, SRZ ;  /* 0x0000000000987805 */ /* 0x000fe2000001ff00 */
[----:B------:R-:W-:Y:S06]  /*7720*/  @P1 BRA `(.L_x_136) ;  /* 0x00000000000c1947 */ /* 0x000fec0003800000 */
[----:B------:R-:W-:Y:S04]  /*7730*/  SHF.L.U32 R2, R168, 0x1f, RZ ;  /* 0x0000001fa8027819 */ /* 0x000fe800000006ff */
[----:B------:R-:W2:Y:S02]  /*7740*/  SYNCS.PHASECHK.TRANS64.TRYWAIT P1, [R3+URZ+0x200], R2 ;  /* 0x00020002030075a7 */ /* 0x000ea400080211ff */
[----:B--2---:R-:W-:Y:S05]  /*7750*/  @!P1 BRA `(.L_x_137) ;  /* 0x00000040000c9947 */ /* 0x004fea0003800000 */
.L_x_136:
[----:B------:R-:W-:Y:S05]  /*7760*/  BSYNC B0 ;  /* 0x0000000000007941 */ /* 0x000fea0003800000 */
.L_x_135:
[----:B------:R-:W-:Y:S01]  /*7770*/  ISETP.NE.AND P1, PT, R194, RZ, PT ;  /* 0x000000ffc200720c */ /* 0x000fe20003f25270 */
[----:B--2---:R-:W-:Y:S02]  /*7780*/  VIADD R3, R3, 0x210 ;  /* 0x0000021003037836 */ /* 0x004fe40000000000 */
[----:B------:R-:W-:Y:S03]  /*7790*/  VIADD R169, R169, 0x1 ;  /* 0x00000001a9a97836 */ /* 0x000fe60000000000 */
[----:B-1----:R-:W-:Y:S07]  /*77a0*/  PRMT R0, R0, 0x654, R3 ;  /* 0x0000065400007816 */ /* 0x002fee0000000003 */
[----:B------:R1:W2:Y:S04]  /*77b0*/  @P1 LDS.128 R140, [R8] ;  /* 0x00000000088c1984 */ /* 0x0002a80000000c00 */
[----:B------:R1:W1:Y:S04]  /*77c0*/  @P1 LDS.128 R148, [R6+0x20] ;  /* 0x0000200006941984 */ /* 0x0002680000000c00 */
[----:B------:R1:W1:Y:S04]  /*77d0*/  @P1 LDS.128 R144, [R7+0x10] ;  /* 0x0000100007901984 */ /* 0x0002680000000c00 */
[----:B------:R1:W1:Y:S01]  /*77e0*/  @P1 LDS.128 R152, [R4+0x10] ;  /* 0x0000100004981984 */ /* 0x0002620000000c00 */
[C---:B------:R-:W-:Y:S01]  /*77f0*/  ISETP.NE.AND P1, PT, R169.reuse, 0x2, PT ;  /* 0x00000002a900780c */ /* 0x040fe20003f25270 */
[----:B------:R-:W-:Y:S01]  /*7800*/  @!PT LDS RZ, [RZ] ;  /* 0x00000000fffff984 */ /* 0x000fe20000000800 */
[----:B------:R-:W-:Y:S01]  /*7810*/  @!PT LDS RZ, [RZ] ;  /* 0x00000000fffff984 */ /* 0x000fe20000000800 */
[----:B------:R-:W-:Y:S01]  /*7820*/  @!PT LDS RZ, [RZ] ;  /* 0x00000000fffff984 */ /* 0x000fe20000000800 */
[----:B------:R-:W-:Y:S01]  /*7830*/  @!PT LDS RZ, [RZ] ;  /* 0x00000000fffff984 */ /* 0x000fe20000000800 */
[----:B------:R5:W-:Y:S06]  /*7840*/  MEMBAR.ALL.CTA ;  /* 0x0000000000007992 */ /* 0x000bec0000008000 */
[----:B-----5:R-:W5:Y:S01]  /*7850*/  FENCE.VIEW.ASYNC.S ;  /* 0x00000000000073c6 */ /* 0x020f620000000000 */
[----:B------:R-:W-:Y:S02]  /*7860*/  SEL R3, RZ, 0x1, P1 ;  /* 0x00000001ff037807 */ /* 0x000fe40000800000 */
[----:B------:R-:W-:Y:S02]  /*7870*/  SEL R169, R169, RZ, P1 ;  /* 0x000000ffa9a97207 */ /* 0x000fe40000800000 */
[----:B------:R-:W-:Y:S01]  /*7880*/  LOP3.LUT R168, R168, R3, RZ, 0x3c, !PT ;  /* 0x00000003a8a87212 */ /* 0x000fe200078e3cff */
[----:B-----5:R1:W-:Y:S06]  /*7890*/  SYNCS.ARRIVE.TRANS64.RED.A1T0 RZ, [R0+URZ], RZ ;  /* 0x000000ff00ff79a7 */ /* 0x0203ec00081004ff */
.L_x_134:
[----:B------:R-:W-:Y:S05]  /*78a0*/  BSYNC B1 ;  /* 0x0000000000017941 */ /* 0x000fea0003800000 */
.L_x_133:
[----:B-1----:R-:W-:Y:S04]  /*78b0*/  SHF.R.U32.HI R0, RZ, 0x15, R71 ;  /* 0x00000015ff007819 */ /* 0x002fe80000011647 */
[----:B------:R-:W-:Y:S01]  /*78c0*/  LOP3.LUT P1, RZ, R0, 0x3, R163, 0x48, !PT ;  /* 0x0000000300ff7812 */ /* 0x000fe200078248a3 */
[----:B------:R-:W-:Y:S01]  /*78d0*/  @!UPT UIADD3 URZ, UPT, UPT, URZ, URZ, URZ ;  /* 0x000000fffffff290 */ /* 0x000fe2000fffe0ff */
[----:B---3--:R-:W-:Y:S11]  /*78e0*/  @P0 BRA `(.L_x_138) ;  /* 0x0000000000080947 */ /* 0x008ff60003800000 */
[----:B------:R-:W1:Y:S02]  /*78f0*/  SYNCS.PHASECHK.TRANS64.TRYWAIT P0, [R164+URZ+0x250], R5 ;  /* 0x00025005a40075a7 */ /* 0x000e6400080011ff */
[----:B-1----:R-:W-:Y:S05]  /*7900*/  @!P0 BRA `(.L_x_139) ;  /* 0x0000003c00b48947 */ /* 0x002fea0003800000 */
.L_x_138:
[----:B------:R-:W-:Y:S04]  /*7910*/  BSSY.RECONVERGENT B6, `(.L_x_140) ;  /* 0x0000012000067945 */ /* 0x000fe80003800200 */
[----:B------:R-:W-:Y:S05]  /*7920*/  @!P1 BRA `(.L_x_141) ;  /* 0x0000000000409947 */ /* 0x000fea0003800000 */
[----:B------:R-:W1:Y:S01]  /*7930*/  LDCU.64 UR8, c[0x4][0x70] ;  /* 0x01000e00ff0877ac */ /* 0x000e620008000a00 */
[----:B------:R-:W-:Y:S01]  /*7940*/  MOV R3, 0x0 ;  /* 0x0000000000037802 */ /* 0x000fe20000000f00 */
[----:B------:R-:W-:Y:S02]  /*7950*/  HFMA2 R12, -RZ, RZ, 0, 5.9604644775390625e-08 ;  /* 0x00000001ff0c7431 */ /* 0x000fe400000001ff */
[----:B------:R-:W-:Y:S02]  /*7960*/  IMAD.MOV.U32 R8, RZ, RZ, 0x192 ;  /* 0x00000192ff087424 */ /* 0x000fe400078e00ff */
[----:B------:R-:W-:Y:S01]  /*7970*/  IMAD.MOV.U32 R13, RZ, RZ, RZ ;  /* 0x000000ffff0d7224 */ /* 0x000fe200078e00ff */
[----:B------:R-:W3:Y:S01]  /*7980*/  LDCU.64 UR6, c[0x4][0x78] ;  /* 0x01000f00ff0677ac */ /* 0x000ee20008000a00 */
[----:B------:R-:W2:Y:S01]  /*7990*/  LDC.64 R2, c[0x4][R3] ;  /* 0x0100000003027b82 */ /* 0x000ea20000000a00 */
[----:B------:R-:W5:Y:S01]  /*79a0*/  LDCU.64 UR4, c[0x4][0x10] ;  /* 0x01000200ff0477ac */ /* 0x000f620008000a00 */
[----:B-1----:R-:W-:Y:S01]  /*79b0*/  MOV R5, UR9 ;  /* 0x0000000900057c02 */ /* 0x002fe20008000f00 */
[----:B------:R-:W-:Y:S01]  /*79c0*/  IMAD.U32 R4, RZ, RZ, UR8 ;  /* 0x00000008ff047e24 */ /* 0x000fe2000f8e00ff */
[----:B---3--:R-:W-:Y:S01]  /*79d0*/  MOV R7, UR7 ;  /* 0x0000000700077c02 */ /* 0x008fe20008000f00 */
[----:B------:R-:W-:Y:S01]  /*79e0*/  IMAD.U32 R6, RZ, RZ, UR6 ;  /* 0x00000006ff067e24 */ /* 0x000fe2000f8e00ff */
[----:B-----5:R-:W-:Y:S01]  /*79f0*/  MOV R11, UR5 ;  /* 0x00000005000b7c02 */ /* 0x020fe20008000f00 */
[----:B------:R-:W-:Y:S02]  /*7a00*/  IMAD.U32 R10, RZ, RZ, UR4 ;  /* 0x00000004ff0a7e24 */ /* 0x000fe4000f8e00ff */
[----:B------:R-:W-:Y:S07]  /*7a10*/  LEPC R20, `(.L_x_141) ;  /* 0x000000001014794e */ /* 0x000fee0000000000 */
[----:B--2-4-:R-:W-:Y:S05]  /*7a20*/  CALL.ABS.NOINC R2 ;  /* 0x0000000002007343 */ /* 0x014fea0003c00000 */
.L_x_141:
[----:B------:R-:W-:Y:S05]  /*7a30*/  BSYNC.RECONVERGENT B6 ;  /* 0x0000000000067941 */ /* 0x000fea0003800200 */
.L_x_140:
[-C--:B--2---:R-:W-:Y:S01]  /*7a40*/  F2FP.F16.E5M2.UNPACK_B R74, R140.reuse ;  /* 0x0000008cff4a723e */ /* 0x084fe200020004ff */
[----:B------:R-:W-:Y:S05]  /*7a50*/  WARPSYNC.ALL ;  /* 0x0000000000007948 */ /* 0x000fea0003800000 */
[----:B------:R-:W-:Y:S01]  /*7a60*/  R2UR UR4, R71 ;  /* 0x00000000470472ca */ /* 0x000fe200000e0000 */
[--C-:B------:R-:W-:Y:S01]  /*7a70*/  HADD2.F32 R72, -RZ, R74.reuse.H0_H0 ;  /* 0x2000004aff487230 */ /* 0x100fe20000004100 */
[----:B------:R-:W-:Y:S01]  /*7a80*/  F2FP.F16.E5M2.UNPACK_B R76, R140.H1 ;  /* 0x0000008cff4c723e */ /* 0x000fe200030004ff */
[----:B------:R-:W-:Y:S01]  /*7a90*/  HADD2.F32 R75, -RZ, R74.H1_H1 ;  /* 0x3000004aff4b7230 */ /* 0x000fe20000004100 */
[-C--:B------:R-:W-:Y:S01]  /*7aa0*/  F2FP.F16.E5M2.UNPACK_B R78, R141.reuse ;  /* 0x0000008dff4e723e */ /* 0x080fe200020004ff */
[----:B------:R-:W-:Y:S01]  /*7ab0*/  BSSY.RECONVERGENT B0, `(.L_x_142) ;  /* 0x000011d000007945 */ /* 0x000fe20003800200 */
[----:B------:R-:W-:Y:S01]  /*7ac0*/  F2FP.F16.E5M2.UNPACK_B R80, R141.H1 ;  /* 0x0000008dff50723e */ /* 0x000fe200030004ff */
[----:B------:R-:W-:Y:S01]  /*7ad0*/  HADD2.F32 R74, -RZ, R76.H0_H0 ;  /* 0x2000004cff4a7230 */ /* 0x000fe20000004100 */
[-C--:B------:R-:W-:Y:S01]  /*7ae0*/  F2FP.F16.E5M2.UNPACK_B R82, R142.reuse ;  /* 0x0000008eff52723e */ /* 0x080fe200020004ff */
[--C-:B------:R-:W-:Y:S01]  /*7af0*/  HADD2.F32 R77, -RZ, R78.reuse.H0_H0 ;  /* 0x2000004eff4d7230 */ /* 0x100fe20000004100 */
[----:B------:R-:W-:Y:S01]  /*7b00*/  F2FP.F16.E5M2.UNPACK_B R84, R142.H1 ;  /* 0x0000008eff54723e */ /* 0x000fe200030004ff */
[----:B------:R-:W-:Y:S01]  /*7b10*/  HADD2.F32 R78, -RZ, R78.H1_H1 ;  /* 0x3000004eff4e7230 */ /* 0x000fe20000004100 */
[-C--:B------:R-:W-:Y:S01]  /*7b20*/  F2FP.F16.E5M2.UNPACK_B R86, R143.reuse ;  /* 0x0000008fff56723e */ /* 0x080fe200020004ff */
[----:B-1----:R-:W4:Y:S01]  /*7b30*/  LDTM.x64 R4, tmem[UR4] ;  /* 0x00000004000479ee */ /* 0x002f220008340000 */
[----:B------:R-:W-:Y:S01]  /*7b40*/  F2FP.F16.E5M2.UNPACK_B R88, R143.H1 ;  /* 0x0000008fff58723e */ /* 0x000fe200030004ff */
[----:B------:R-:W-:Y:S01]  /*7b50*/  HADD2.F32 R76, -RZ, R76.H1_H1 ;  /* 0x3000004cff4c7230 */ /* 0x000fe20000004100 */
[-C--:B------:R-:W-:Y:S01]  /*7b60*/  F2FP.F16.E5M2.UNPACK_B R90, R144.reuse ;  /* 0x00000090ff5a723e */ /* 0x080fe200020004ff */
[----:B------:R-:W-:Y:S01]  /*7b70*/  HADD2.F32 R79, -RZ, R80.H0_H0 ;  /* 0x20000050ff4f7230 */ /* 0x000fe20000004100 */
[----:B------:R-:W-:Y:S01]  /*7b80*/  F2FP.F16.E5M2.UNPACK_B R92, R144.H1 ;  /* 0x00000090ff5c723e */ /* 0x000fe200030004ff */
[--C-:B------:R-:W-:Y:S01]  /*7b90*/  HADD2.F32 R81, -RZ, R82.reuse.H0_H0 ;  /* 0x20000052ff517230 */ /* 0x100fe20000004100 */
[----:B------:R-:W-:Y:S01]  /*7ba0*/  ISETP.NE.AND P6, PT, R172, RZ, PT ;  /* 0x000000ffac00720c */ /* 0x000fe20003fc5270 */
[----:B------:R-:W-:Y:S01]  /*7bb0*/  HADD2.F32 R82, -RZ, R82.H1_H1 ;  /* 0x30000052ff527230 */ /* 0x000fe20000004100 */
[----:B------:R-:W-:Y:S01]  /*7bc0*/  SHF.L.U32 R195, R167, 0x4, RZ ;  /* 0x00000004a7c37819 */ /* 0x000fe200000006ff */
[--C-:B------:R-:W-:Y:S01]  /*7bd0*/  HADD2.F32 R85, -RZ, R86.reuse.H0_H0 ;  /* 0x20000056ff557230 */ /* 0x100fe20000004100 */
[----:B------:R-:W-:Y:S01]  /*7be0*/  SHF.L.U32 R203, R166, 0x4, RZ ;  /* 0x00000004a6cb7819 */ /* 0x000fe200000006ff */
[----:B------:R-:W-:Y:S01]  /*7bf0*/  HADD2.F32 R86, -RZ, R86.H1_H1 ;  /* 0x30000056ff567230 */ /* 0x000fe20000004100 */
[C---:B------:R-:W-:Y:S01]  /*7c00*/  IADD3 R182, PT, PT, R178.reuse, R195, RZ ;  /* 0x000000c3b2b67210 */ /* 0x040fe20007ffe0ff */
[--C-:B------:R-:W-:Y:S01]  /*7c10*/  HADD2.F32 R89, -RZ, R90.reuse.H0_H0 ;  /* 0x2000005aff597230 */ /* 0x100fe20000004100 */
[----:B------:R-:W-:Y:S01]  /*7c20*/  IADD3 R192, PT, PT, R178, R203, RZ ;  /* 0x000000cbb2c07210 */ /* 0x000fe20007ffe0ff */
[----:B------:R-:W-:Y:S01]  /*7c30*/  HADD2.F32 R90, -RZ, R90.H1_H1 ;  /* 0x3000005aff5a7230 */ /* 0x000fe20000004100 */
[----:B------:R-:W-:Y:S01]  /*7c40*/  SHF.L.U32 R201, R176, 0x4, RZ ;  /* 0x00000004b0c97819 */ /* 0x000fe200000006ff */
[----:B------:R-:W-:Y:S01]  /*7c50*/  HADD2.F32 R80, -RZ, R80.H1_H1 ;  /* 0x30000050ff507230 */ /* 0x000fe20000004100 */
[----:B------:R-:W-:Y:S01]  /*7c60*/  F2FP.F16.E5M2.UNPACK_B R94, R145 ;  /* 0x00000091ff5e723e */ /* 0x000fe200020004ff */
[--C-:B------:R-:W-:Y:S01]  /*7c70*/  HADD2.F32 R83, -RZ, R84.reuse.H0_H0 ;  /* 0x20000054ff537230 */ /* 0x100fe20000004100 */
[----:B------:R-:W-:Y:S01]  /*7c80*/  IADD3 R183, PT, PT, R201, R182, RZ ;  /* 0x000000b6c9b77210 */ /* 0x000fe20007ffe0ff */
[----:B------:R-:W-:Y:S01]  /*7c90*/  HADD2.F32 R84, -RZ, R84.H1_H1 ;  /* 0x30000054ff547230 */ /* 0x000fe20000004100 */
[----:B------:R-:W-:Y:S01]  /*7ca0*/  F2FP.F16.E5M2.UNPACK_B R98, R146 ;  /* 0x00000092ff62723e */ /* 0x000fe200020004ff */
[C---:B----4-:R-:W-:Y:S01]  /*7cb0*/  FMUL R0, R70.reuse, R4 ;  /* 0x0000000446007220 */ /* 0x050fe20000400000 */
[C---:B------:R-:W-:Y:S01]  /*7cc0*/  FMUL R2, R70.reuse, R5 ;  /* 0x0000000546027220 */ /* 0x040fe20000400000 */
[C---:B------:R-:W-:Y:S01]  /*7cd0*/  FMUL R4, R70.reuse, R8 ;  /* 0x0000000846047220 */ /* 0x040fe20000400000 */
[C---:B------:R-:W-:Y:S01]  /*7ce0*/  FMUL R5, R70.reuse, R9 ;  /* 0x0000000946057220 */ /* 0x040fe20000400000 */
[C---:B------:R-:W-:Y:S01]  /*7cf0*/  FFMA R0, R73.reuse, R72, R0 ;  /* 0x0000004849007223 */ /* 0x040fe20000000000 */
[C---:B------:R-:W-:Y:S01]  /*7d00*/  FFMA R2, R73.reuse, R75, R2 ;  /* 0x0000004b49027223 */ /* 0x040fe20000000002 */
[C---:B------:R-:W-:Y:S01]  /*7d10*/  FMUL R8, R70.reuse, R12 ;  /* 0x0000000c46087220 */ /* 0x040fe20000400000 */
[C---:B------:R-:W-:Y:S01]  /*7d20*/  FMUL R9, R70.reuse, R13 ;  /* 0x0000000d46097220 */ /* 0x040fe20000400000 */
[C---:B------:R-:W-:Y:S01]  /*7d30*/  FMUL R12, R70.reuse, R16 ;  /* 0x00000010460c7220 */ /* 0x040fe20000400000 */
[C---:B------:R-:W-:Y:S01]  /*7d40*/  FMUL R13, R70.reuse, R17 ;  /* 0x00000011460d7220 */ /* 0x040fe20000400000 */
[C---:B------:R-:W-:Y:S01]  /*7d50*/  FMUL R16, R70.reuse, R20 ;  /* 0x0000001446107220 */ /* 0x040fe20000400000 */
[C---:B------:R-:W-:Y:S01]  /*7d60*/  FMUL R17, R70.reuse, R21 ;  /* 0x0000001546117220 */ /* 0x040fe20000400000 */
[--C-:B------:R-:W-:Y:S02]  /*7d70*/  HADD2.F32 R93, -RZ, R94.reuse.H0_H0 ;  /* 0x2000005eff5d7230 */ /* 0x100fe40000004100 */
[C---:B------:R-:W-:Y:S01]  /*7d80*/  FMUL R20, R70.reuse, R24 ;  /* 0x0000001846147220 */ /* 0x040fe20000400000 */
[----:B------:R-:W-:Y:S02]  /*7d90*/  HADD2.F32 R94, -RZ, R94.H1_H1 ;  /* 0x3000005eff5e7230 */ /* 0x000fe40000004100 */
[C---:B------:R-:W-:Y:S01]  /*7da0*/  FMUL R21, R70.reuse, R25 ;  /* 0x0000001946157220 */ /* 0x040fe20000400000 */
[--C-:B------:R-:W-:Y:S02]  /*7db0*/  HADD2.F32 R97, -RZ, R98.reuse.H0_H0 ;  /* 0x20000062ff617230 */ /* 0x100fe40000004100 */
[C---:B------:R-:W-:Y:S01]  /*7dc0*/  FMUL R24, R70.reuse, R28 ;  /* 0x0000001c46187220 */ /* 0x040fe20000400000 */
[----:B------:R-:W-:Y:S02]  /*7dd0*/  HADD2.F32 R98, -RZ, R98.H1_H1 ;  /* 0x30000062ff627230 */ /* 0x000fe40000004100 */
[C---:B------:R-:W-:Y:S01]  /*7de0*/  FMUL R25, R70.reuse, R29 ;  /* 0x0000001d46197220 */ /* 0x040fe20000400000 */
[C---:B------:R-:W-:Y:S01]  /*7df0*/  FMUL R28, R70.reuse, R32 ;  /* 0x00000020461c7220 */ /* 0x040fe20000400000 */
[C---:B------:R-:W-:Y:S01]  /*7e00*/  FMUL R29, R70.reuse, R33 ;  /* 0x00000021461d7220 */ /* 0x040fe20000400000 */
[C---:B------:R-:W-:Y:S01]  /*7e10*/  FMUL R32, R70.reuse, R36 ;  /* 0x0000002446207220 */ /* 0x040fe20000400000 */
[----:B------:R-:W-:Y:S01]  /*7e20*/  F2FP.F16.E5M2.UNPACK_B R96, R145.H1 ;  /* 0x00000091ff60723e */ /* 0x000fe200030004ff */
[C---:B------:R-:W-:Y:S01]  /*7e30*/  FMUL R33, R70.reuse, R37 ;  /* 0x0000002546217220 */ /* 0x040fe20000400000 */
[C---:B------:R-:W-:Y:S01]  /*7e40*/  FMUL R36, R70.reuse, R40 ;  /* 0x0000002846247220 */ /* 0x040fe20000400000 */
[----:B------:R-:W-:Y:S01]  /*7e50*/  F2FP.F16.E5M2.UNPACK_B R100, R146.H1 ;  /* 0x00000092ff64723e */ /* 0x000fe200030004ff */
[C---:B------:R-:W-:Y:S01]  /*7e60*/  FMUL R37, R70.reuse, R41 ;  /* 0x0000002946257220 */ /* 0x040fe20000400000 */
[C---:B------:R-:W-:Y:S01]  /*7e70*/  FMUL R40, R70.reuse, R44 ;  /* 0x0000002c46287220 */ /* 0x040fe20000400000 */
[----:B------:R-:W-:Y:S01]  /*7e80*/  F2FP.F16.E5M2.UNPACK_B R102, R147 ;  /* 0x00000093ff66723e */ /* 0x000fe200020004ff */
[C---:B------:R-:W-:Y:S01]  /*7e90*/  FMUL R41, R70.reuse, R45 ;  /* 0x0000002d46297220 */ /* 0x040fe20000400000 */
[C---:B------:R-:W-:Y:S01]  /*7ea0*/  FMUL R44, R70.reuse, R48 ;  /* 0x00000030462c7220 */ /* 0x040fe20000400000 */
[----:B------:R-:W-:Y:S01]  /*7eb0*/  F2FP.F16.E5M2.UNPACK_B R104, R147.H1 ;  /* 0x00000093ff68723e */ /* 0x000fe200030004ff */
[C---:B------:R-:W-:Y:S01]  /*7ec0*/  FMUL R45, R70.reuse, R49 ;  /* 0x00000031462d7220 */ /* 0x040fe20000400000 */
[--C-:B------:R-:W-:Y:S02]  /*7ed0*/  HADD2.F32 R101, -RZ, R102.reuse.H0_H0 ;  /* 0x20000066ff657230 */ /* 0x100fe40000004100 */
[C---:B------:R-:W-:Y:S01]  /*7ee0*/  FMUL R48, R70.reuse, R52 ;  /* 0x0000003446307220 */ /* 0x040fe20000400000 */
[----:B------:R-:W-:Y:S01]  /*7ef0*/  F2FP.F16.E5M2.UNPACK_B R106, R148 ;  /* 0x00000094ff6a723e */ /* 0x000fe200020004ff */
[----:B------:R-:W-:Y:S02]  /*7f00*/  HADD2.F32 R102, -RZ, R102.H1_H1 ;  /* 0x30000066ff667230 */ /* 0x000fe40000004100 */
[C---:B------:R-:W-:Y:S01]  /*7f10*/  FMUL R49, R70.reuse, R53 ;  /* 0x0000003546317220 */ /* 0x040fe20000400000 */
[C---:B------:R-:W-:Y:S01]  /*7f20*/  FMUL R52, R70.reuse, R56 ;  /* 0x0000003846347220 */ /* 0x040fe20000400000 */
[----:B------:R-:W-:Y:S01]  /*7f30*/  F2FP.F16.E5M2.UNPACK_B R108, R148.H1 ;  /* 0x00000094ff6c723e */ /* 0x000fe200030004ff */
[--C-:B------:R-:W-:Y:S02]  /*7f40*/  HADD2.F32 R105, -RZ, R106.reuse.H0_H0 ;  /* 0x2000006aff697230 */ /* 0x100fe40000004100 */
[C---:B------:R-:W-:Y:S01]  /*7f50*/  FMUL R53, R70.reuse, R57 ;  /* 0x0000003946357220 */ /* 0x040fe20000400000 */
[----:B------:R-:W-:Y:S02]  /*7f60*/  HADD2.F32 R106, -RZ, R106.H1_H1 ;  /* 0x3000006aff6a7230 */ /* 0x000fe40000004100 */
        /* <DEDUP_REMOVED lines=11> */
[C---:B------:R-:W-:Y:S01]  /*8020*/  FFMA R3, R73.reuse, R74, R3 ;  /* 0x0000004a49037223 */ /* 0x040fe20000000003 */
[----:B------:R-:W-:Y:S01]  /*8030*/  F2FP.F16.E5M2.UNPACK_B R116, R150.H1 ;  /* 0x00000096ff74723e */ /* 0x000fe200030004ff */
[--C-:B------:R-:W-:Y:S02]  /*8040*/  HADD2.F32 R113, -RZ, R114.reuse.H0_H0 ;  /* 0x20000072ff717230 */ /* 0x100fe40000004100 */
[C---:B------:R-:W-:Y:S01]  /*8050*/  FFMA R7, R73.reuse, R76, R7 ;  /* 0x0000004c49077223 */ /* 0x040fe20000000007 */
[C---:B------:R-:W-:Y:S01]  /*8060*/  FFMA R4, R73.reuse, R77, R4 ;  /* 0x0000004d49047223 */ /* 0x040fe20000000004 */
[----:B------:R-:W-:Y:S01]  /*8070*/  F2FP.F16.E5M2.UNPACK_B R118, R151 ;  /* 0x00000097ff76723e */ /* 0x000fe200020004ff */
[----:B------:R-:W-:Y:S01]  /*8080*/  FFMA R5, R73, R78, R5 ;  /* 0x0000004e49057223 */ /* 0x000fe20000000005 */
[----:B------:R-:W-:Y:S01]  /*8090*/  HADD2.F32 R114, -RZ, R114.H1_H1 ;  /* 0x30000072ff727230 */ /* 0x000fe20000004100 */
[----:B------:R-:W-:Y:S01]  /*80a0*/  F2FP.SATFINITE.E5M2.F32.PACK_AB_MERGE_C R173, R7, R3, RZ ;  /* 0x0000000307ad723e */ /* 0x000fe200048060ff */
[C---:B------:R-:W-:Y:S01]  /*80b0*/  FMUL R6, R70.reuse, R10 ;  /* 0x0000000a46067220 */ /* 0x040fe20000400000 */
[--C-:B------:R-:W-:Y:S02]  /*80c0*/  HADD2.F32 R117, -RZ, R118.reuse.H0_H0 ;  /* 0x20000076ff757230 */ /* 0x100fe40000004100 */
[----:B------:R-:W-:Y:S01]  /*80d0*/  FMUL R11, R70, R11 ;  /* 0x0000000b460b7220 */ /* 0x000fe20000400000 */
[----:B------:R-:W-:Y:S01]  /*80e0*/  F2FP.SATFINITE.E5M2.F32.PACK_AB_MERGE_C R172, R2, R0, R173 ;  /* 0x0000000002ac723e */ /* 0x000fe200048060ad */
[C---:B------:R-:W-:Y:S01]  /*80f0*/  FFMA R6, R73.reuse, R79, R6 ;  /* 0x0000004f49067223 */ /* 0x040fe20000000006 */
[----:B------:R-:W-:Y:S02]  /*8100*/  HADD2.F32 R118, -RZ, R118.H1_H1 ;  /* 0x30000076ff767230 */ /* 0x000fe40000004100 */
[C---:B------:R-:W-:Y:S01]  /*8110*/  FFMA R11, R73.reuse, R80, R11 ;  /* 0x00000050490b7223 */ /* 0x040fe2000000000b */
[C---:B------:R-:W-:Y:S01]  /*8120*/  FFMA R8, R73.reuse, R81, R8 ;  /* 0x0000005149087223 */ /* 0x040fe20000000008 */
[----:B------:R-:W-:Y:S01]  /*8130*/  F2FP.F16.E5M2.UNPACK_B R120, R151.H1 ;  /* 0x00000097ff78723e */ /* 0x000fe200030004ff */
[----:B------:R-:W-:Y:S01]  /*8140*/  FFMA R9, R73, R82, R9 ;  /* 0x0000005249097223 */ /* 0x000fe20000000009 */
[C---:B------:R-:W-:Y:S01]  /*8150*/  FMUL R10, R70.reuse, R14 ;  /* 0x0000000e460a7220 */ /* 0x040fe20000400000 */
[----:B------:R-:W-:Y:S01]  /*8160*/  F2FP.F16.E5M2.UNPACK_B R122, R152 ;  /* 0x00000098ff7a723e */ /* 0x000fe200020004ff */
[C---:B------:R-:W-:Y:S01]  /*8170*/  FMUL R15, R70.reuse, R15 ;  /* 0x0000000f460f7220 */ /* 0x040fe20000400000 */
[----:B------:R-:W-:Y:S01]  /*8180*/  HADD2.F32 R87, -RZ, R88.H0_H0 ;  /* 0x20000058ff577230 */ /* 0x000fe20000004100 */
[----:B------:R-:W-:Y:S01]  /*8190*/  F2FP.SATFINITE.E5M2.F32.PACK_AB_MERGE_C R174, R11, R6, RZ ;  /* 0x000000060bae723e */ /* 0x000fe200048060ff */
[C---:B------:R-:W-:Y:S01]  /*81a0*/  FFMA R10, R73.reuse, R83, R10 ;  /* 0x00000053490a7223 */ /* 0x040fe2000000000a */
[C---:B------:R-:W-:Y:S01]  /*81b0*/  FFMA R15, R73.reuse, R84, R15 ;  /* 0x00000054490f7223 */ /* 0x040fe2000000000f */
[C---:B------:R-:W-:Y:S01]  /*81c0*/  FFMA R12, R73.reuse, R85, R12 ;  /* 0x00000055490c7223 */ /* 0x040fe2000000000c */
[----:B------:R-:W-:Y:S01]  /*81d0*/  F2FP.F16.E5M2.UNPACK_B R124, R152.H1 ;  /* 0x00000098ff7c723e */ /* 0x000fe200030004ff */
[----:B------:R-:W-:Y:S01]  /*81e0*/  FFMA R13, R73, R86, R13 ;  /* 0x00000056490d7223 */ /* 0x000fe2000000000d */
[----:B------:R-:W-:Y:S01]  /*81f0*/  F2FP.SATFINITE.E5M2.F32.PACK_AB_MERGE_C R173, R5, R4, R174 ;  /* 0x0000000405ad723e */ /* 0x000fe200048060ae */
[--C-:B------:R-:W-:Y:S01]  /*8200*/  HADD2.F32 R121, -RZ, R122.reuse.H0_H0 ;  /* 0x2000007aff797230 */ /* 0x100fe20000004100 */
[----:B------:R-:W-:Y:S01]  /*8210*/  F2FP.SATFINITE.E5M2.F32.PACK_AB_MERGE_C R174, R15, R10, RZ ;  /* 0x0000000a0fae723e */ /* 0x000fe200048060ff */
[----:B------:R-:W-:Y:S02]  /*8220*/  HADD2.F32 R122, -RZ, R122.H1_H1 ;  /* 0x3000007aff7a7230 */ /* 0x000fe40000004100 */
[C---:B------:R-:W-:Y:S01]  /*8230*/  FMUL R14, R70.reuse, R18 ;  /* 0x00000012460e7220 */ /* 0x040fe20000400000 */
[----:B------:R-:W-:Y:S01]  /*8240*/  HADD2.F32 R88, -RZ, R88.H1_H1 ;  /* 0x30000058ff587230 */ /* 0x000fe20000004100 */
[----:B------:R-:W-:Y:S01]  /*8250*/  F2FP.SATFINITE.E5M2.F32.PACK_AB_MERGE_C R174, R9, R8, R174 ;  /* 0x0000000809ae723e */ /* 0x000fe200048060ae */
[C---:B------:R-:W-:Y:S01]  /*8260*/  FMUL R19, R70.reuse, R19 ;  /* 0x0000001346137220 */ /* 0x040fe20000400000 */
[--C-:B------:R-:W-:Y:S02]  /*8270*/  HADD2.F32 R91, -RZ, R92.reuse.H0_H0 ;  /* 0x2000005cff5b7230 */ /* 0x100fe40000004100 */
[C---:B------:R-:W-:Y:S01]  /*8280*/  FFMA R14, R73.reuse, R87, R14 ;  /* 0x00000057490e7223 */ /* 0x040fe2000000000e */
[----:B------:R-:W-:Y:S02]  /*8290*/  HADD2.F32 R92, -RZ, R92.H1_H1 ;  /* 0x3000005cff5c7230 */ /* 0x000fe40000004100 */
[C---:B------:R-:W-:Y:S01]  /*82a0*/  FFMA R19, R73.reuse, R88, R19 ;  /* 0x0000005849137223 */ /* 0x040fe20000000013 */
[C---:B------:R-:W-:Y:S01]  /*82b0*/  FFMA R16, R73.reuse, R89, R16 ;  /* 0x0000005949107223 */ /* 0x040fe20000000010 */
        /* <DEDUP_REMOVED lines=17> */
[----:B------:R1:W-:Y:S01]  /*83d0*/  STS.128 [R137+UR44+0x4400], R172 ;  /* 0x004400ac89007988 */ /* 0x0003e20008000c2c */
[----:B------:R-:W-:Y:S01]  /*83e0*/  F2FP.SATFINITE.E5M2.F32.PACK_AB_MERGE_C R184, R17, R16, R184 ;  /* 0x0000001011b8723e */ /* 0x000fe200048060b8 */
[C---:B------:R-:W-:Y:S01]  /*83f0*/  FFMA R22, R73.reuse, R95, R22 ;  /* 0x0000005f49167223 */ /* 0x040fe20000000016 */
[C---:B------:R-:W-:Y:S01]  /*8400*/  FMUL R27, R70.reuse, R27 ;  /* 0x0000001b461b7220 */ /* 0x040fe20000400000 */
[--C-:B------:R-:W-:Y:S02]  /*8410*/  HADD2.F32 R99, -RZ, R100.reuse.H0_H0 ;  /* 0x20000064ff637230 */ /* 0x100fe40000004100 */
[C---:B------:R-:W-:Y:S01]  /*8420*/  FMUL R26, R70.reuse, R30 ;  /* 0x0000001e461a7220 */ /* 0x040fe20000400000 */
[----:B------:R-:W-:Y:S02]  /*8430*/  HADD2.F32 R100, -RZ, R100.H1_H1 ;  /* 0x30000064ff647230 */ /* 0x000fe40000004100 */
[C---:B------:R-:W-:Y:S01]  /*8440*/  FFMA R27, R73.reuse, R96, R27 ;  /* 0x00000060491b7223 */ /* 0x040fe2000000001b */
[C---:B------:R-:W-:Y:S01]  /*8450*/  FFMA R24, R73.reuse, R97, R24 ;  /* 0x0000006149187223 */ /* 0x040fe20000000018 */
[C---:B------:R-:W-:Y:S01]  /*8460*/  FFMA R25, R73.reuse, R98, R25 ;  /* 0x0000006249197223 */ /* 0x040fe20000000019 */
[----:B------:R-:W-:Y:S01]  /*8470*/  F2FP.F16.E5M2.UNPACK_B R130, R154 ;  /* 0x0000009aff82723e */ /* 0x000fe200020004ff */
[----:B------:R-:W-:Y:S01]  /*8480*/  FFMA R26, R73, R99, R26 ;  /* 0x00000063491a7223 */ /* 0x000fe2000000001a */
[----:B------:R-:W-:Y:S01]  /*8490*/  F2FP.SATFINITE.E5M2.F32.PACK_AB_MERGE_C R185, R27, R22, RZ ;  /* 0x000000161bb9723e */ /* 0x000fe200048060ff */
[C---:B------:R-:W-:Y:S01]  /*84a0*/  FMUL R31, R70.reuse, R31 ;  /* 0x0000001f461f7220 */ /* 0x040fe20000400000 */
[--C-:B------:R-:W-:Y:S02]  /*84b0*/  HADD2.F32 R103, -RZ, R104.reuse.H0_H0 ;  /* 0x20000068ff677230 */ /* 0x100fe40000004100 */
[C---:B------:R-:W-:Y:S01]  /*84c0*/  FMUL R30, R70.reuse, R34 ;  /* 0x00000022461e7220 */ /* 0x040fe20000400000 */
[----:B------:R-:W-:Y:S01]  /*84d0*/  HADD2.F32 R104, -RZ, R104.H1_H1 ;  /* 0x30000068ff687230 */ /* 0x000fe20000004100 */
[----:B------:R-:W-:Y:S01]  /*84e0*/  F2FP.SATFINITE.E5M2.F32.PACK_AB_MERGE_C R185, R21, R20, R185 ;  /* 0x0000001415b9723e */ /* 0x000fe200048060b9 */
[C---:B------:R-:W-:Y:S01]  /*84f0*/  FFMA R31, R73.reuse, R100, R31 ;  /* 0x00000064491f7223 */ /* 0x040fe2000000001f */
[C---:B------:R-:W-:Y:S01]  /*8500*/  FFMA R28, R73.reuse, R101, R28 ;  /* 0x00000065491c7223 */ /* 0x040fe2000000001c */
[C---:B------:R-:W-:Y:S01]  /*8510*/  FFMA R29, R73.reuse, R102, R29 ;  /* 0x00000066491d7223 */ /* 0x040fe2000000001d */
[----:B------:R-:W-:Y:S01]  /*8520*/  F2FP.F16.E5M2.UNPACK_B R132, R154.H1 ;  /* 0x0000009aff84723e */ /* 0x000fe200030004ff */
[----:B------:R-:W-:Y:S01]  /*8530*/  FFMA R30, R73, R103, R30 ;  /* 0x00000067491e7223 */ /* 0x000fe2000000001e */
[----:B------:R-:W-:Y:S01]  /*8540*/  F2FP.SATFINITE.E5M2.F32.PACK_AB_MERGE_C R186, R31, R26, RZ ;  /* 0x0000001a1fba723e */ /* 0x000fe200048060ff */
[----:B------:R-:W-:Y:S02]  /*8550*/  HADD2.F32 R129, -RZ, R130.H0_H0 ;  /* 0x20000082ff817230 */ /* 0x000fe40000004100 */
[C---:B------:R-:W-:Y:S01]  /*8560*/  FMUL R35, R70.reuse, R35 ;  /* 0x0000002346237220 */ /* 0x040fe20000400000 */
[----:B------:R-:W-:Y:S01]  /*8570*/  HADD2.F32 R107, -RZ, R108.H0_H0 ;  /* 0x2000006cff6b7230 */ /* 0x000fe20000004100 */
[----:B------:R-:W-:Y:S01]  /*8580*/  F2FP.SATFINITE.E5M2.F32.PACK_AB_MERGE_C R186, R25, R24, R186 ;  /* 0x0000001819ba723e */ /* 0x000fe200048060ba */
[----:B------:R-:W-:Y:S02]  /*8590*/  HADD2.F32 R130, -RZ, R130.H1_H1 ;  /* 0x30000082ff827230 */ /* 0x000fe40000004100 */
[C---:B------:R-:W-:Y:S01]  /*85a0*/  FFMA R35, R73.reuse, R104, R35 ;  /* 0x0000006849237223 */ /* 0x040fe20000000023 */
[C---:B------:R-:W-:Y:S01]  /*85b0*/  FFMA R32, R73.reuse, R105, R32 ;  /* 0x0000006949207223 */ /* 0x040fe20000000020 */
[----:B------:R-:W-:Y:S01]  /*85c0*/  FFMA R33, R73, R106, R33 ;  /* 0x0000006a49217223 */ /* 0x000fe20000000021 */
[----:B------:R-:W-:Y:S02]  /*85d0*/  HADD2.F32 R108, -RZ, R108.H1_H1 ;  /* 0x3000006cff6c7230 */ /* 0x000fe40000004100 */
        /* <DEDUP_REMOVED lines=16> */
[----:B------:R1:W-:Y:S01]  /*86e0*/  STS.128 [R182+0x4010], R184 ;  /* 0x004010b8b6007388 */ /* 0x0003e20000000c00 */
        /* <DEDUP_REMOVED lines=8> */
[----:B------:R-:W-:Y:S01]  /*8770*/  FFMA R41, R73, R114, R41 ;  /* 0x0000007249297223 */ /* 0x000fe20000000029 */
[----:B------:R-:W-:Y:S01]  /*8780*/  ISETP.NE.AND P0, PT, R181, RZ, PT ;  /* 0x000000ffb500720c */ /* 0x000fe20003f05270 */
        /* <DEDUP_REMOVED lines=10> */
[C---:B------:R-:W-:Y:S01]  /*8830*/  FMUL R51, R70.reuse, R51 ;  /* 0x0000003346337220 */ /* 0x040fe20000400000 */
[--C-:B------:R-:W-:Y:S02]  /*8840*/  HADD2.F32 R123, -RZ, R124.reuse.H0_H0 ;  /* 0x2000007cff7b7230 */ /* 0x100fe40000004100 */
[C---:B------:R-:W-:Y:S01]  /*8850*/  FFMA R46, R73.reuse, R119, R46 ;  /* 0x00000077492e7223 */ /* 0x040fe2000000002e */
[----:B------:R-:W-:Y:S02]  /*8860*/  HADD2.F32 R124, -RZ, R124.H1_H1 ;  /* 0x3000007cff7c7230 */ /* 0x000fe40000004100 */
[C---:B------:R-:W-:Y:S01]  /*8870*/  FMUL R50, R70.reuse, R54 ;  /* 0x0000003646327220 */ /* 0x040fe20000400000 */
[C---:B------:R-:W-:Y:S01]  /*8880*/  FFMA R51, R73.reuse, R120, R51 ;  /* 0x0000007849337223 */ /* 0x040fe20000000033 */
[C---:B------:R-:W-:Y:S01]  /*8890*/  FMUL R55, R70.reuse, R55 ;  /* 0x0000003746377220 */ /* 0x040fe20000400000 */
[C---:B------:R-:W-:Y:S01]  /*88a0*/  FFMA R48, R73.reuse, R121, R48 ;  /* 0x0000007949307223 */ /* 0x040fe20000000030 */
[C---:B------:R-:W-:Y:S01]  /*88b0*/  FFMA R49, R73.reuse, R122, R49 ;  /* 0x0000007a49317223 */ /* 0x040fe20000000031 */
        /* <DEDUP_REMOVED lines=20> */
[----:B------:R-:W-:Y:S01]  /*8a00*/  FFMA R63, R73, R132, R63 ;  /* 0x00000084493f7223 */ /* 0x000fe2000000003f */
[----:B------:R-:W-:Y:S01]  /*8a10*/  FMUL R67, R70, R67 ;  /* 0x0000004346437220 */ /* 0x000fe20000400000 */
[----:B------:R-:W-:Y:S01]  /*8a20*/  F2FP.SATFINITE.E5M2.F32.PACK_AB_MERGE_C R190, R47, R42, RZ ;  /* 0x0000002a2fbe723e */ /* 0x000fe200048060ff */
[----:B------:R-:W-:Y:S01]  /*8a30*/  FFMA R60, R73, R133, R60 ;  /* 0x00000085493c7223 */ /* 0x000fe2000000003c */
[----:B------:R-:W-:Y:S01]  /*8a40*/  F2FP.SATFINITE.E5M2.F32.PACK_AB_MERGE_C R191, R51, R46, RZ ;  /* 0x0000002e33bf723e */ /* 0x000fe200048060ff */
[C---:B------:R-:W-:Y:S01]  /*8a50*/  FFMA R61, R73.reuse, R134, R61 ;  /* 0x00000086493d7223 */ /* 0x040fe2000000003d */
[C---:B------:R-:W-:Y:S01]  /*8a60*/  FFMA R62, R73.reuse, R135, R62 ;  /* 0x00000087493e7223 */ /* 0x040fe2000000003e */
[----:B------:R-:W-:Y:S01]  /*8a70*/  FFMA R67, R73, R136, R67 ;  /* 0x0000008849437223 */ /* 0x000fe20000000043 */
[----:B------:R-:W-:Y:S02]  /*8a80*/  F2FP.SATFINITE.E5M2.F32.PACK_AB_MERGE_C R190, R41, R40, R190 ;  /* 0x0000002829be723e */ /* 0x000fe400048060be */
[----:B------:R-:W-:Y:S02]  /*8a90*/  F2FP.SATFINITE.E5M2.F32.PACK_AB_MERGE_C R191, R45, R44, R191 ;  /* 0x0000002c2dbf723e */ /* 0x000fe400048060bf */
[----:B------:R-:W-:Y:S02]  /*8aa0*/  F2FP.SATFINITE.E5M2.F32.PACK_AB_MERGE_C R196, R55, R50, RZ ;  /* 0x0000003237c4723e */ /* 0x000fe400048060ff */
[----:B------:R-:W-:Y:S01]  /*8ab0*/  F2FP.SATFINITE.E5M2.F32.PACK_AB_MERGE_C R197, R59, R54, RZ ;  /* 0x000000363bc5723e */ /* 0x000fe200048060ff */
[----:B------:R1:W-:Y:S01]  /*8ac0*/  STS.128 [R192+0x4020], R188 ;  /* 0x004020bcc0007388 */ /* 0x0003e20000000c00 */
[----:B------:R-:W-:Y:S02]  /*8ad0*/  F2FP.SATFINITE.E5M2.F32.PACK_AB_MERGE_C R198, R63, R58, RZ ;  /* 0x0000003a3fc6723e */ /* 0x000fe400048060ff */
[----:B------:R-:W-:Y:S02]  /*8ae0*/  F2FP.SATFINITE.E5M2.F32.PACK_AB_MERGE_C R199, R67, R62, RZ ;  /* 0x0000003e43c7723e */ /* 0x000fe400048060ff */
[----:B------:R-:W-:Y:S02]  /*8af0*/  F2FP.SATFINITE.E5M2.F32.PACK_AB_MERGE_C R196, R49, R48, R196 ;  /* 0x0000003031c4723e */ /* 0x000fe400048060c4 */
[----:B------:R-:W-:Y:S02]  /*8b00*/  F2FP.SATFINITE.E5M2.F32.PACK_AB_MERGE_C R197, R53, R52, R197 ;  /* 0x0000003435c5723e */ /* 0x000fe400048060c5 */
[----:B------:R-:W-:Y:S02]  /*8b10*/  F2FP.SATFINITE.E5M2.F32.PACK_AB_MERGE_C R198, R57, R56, R198 ;  /* 0x0000003839c6723e */ /* 0x000fe400048060c6 */
[----:B------:R-:W-:Y:S02]  /*8b20*/  F2FP.SATFINITE.E5M2.F32.PACK_AB_MERGE_C R199, R61, R60, R199 ;  /* 0x0000003c3dc7723e */ /* 0x000fe400048060c7 */
[----:B------:R-:W-:Y:S02]  /*8b30*/  LEA R200, R169, UR44, 0x3 ;  /* 0x0000002ca9c87c11 */ /* 0x000fe4000f8e18ff */
[----:B------:R-:W-:Y:S01]  /*8b40*/  @P6 SHF.L.U32 R205, R168, 0x1f, RZ ;  /* 0x0000001fa8cd6819 */ /* 0x000fe200000006ff */
[----:B------:R1:W-:Y:S01]  /*8b50*/  STS.128 [R183+0x4010], R196 ;  /* 0x004010c4b7007388 */ /* 0x0003e20000000c00 */
[----:B------:R-:W-:Y:S01]  /*8b60*/  @!PT LDS RZ, [RZ] ;  /* 0x00000000fffff984 */ /* 0x000fe20000000800 */
[----:B------:R-:W-:Y:S01]  /*8b70*/  @!PT LDS RZ, [RZ] ;  /* 0x00000000fffff984 */ /* 0x000fe20000000800 */
[----:B------:R-:W-:Y:S01]  /*8b80*/  @!PT LDS RZ, [RZ] ;  /* 0x00000000fffff984 */ /* 0x000fe20000000800 */
[----:B------:R-:W-:Y:S01]  /*8b90*/  @!PT LDS RZ, [RZ] ;  /* 0x00000000fffff984 */ /* 0x000fe20000000800 */
[----:B------:R2:W-:Y:S07]  /*8ba0*/  MEMBAR.ALL.CTA ;  /* 0x0000000000007992 */ /* 0x0005ee0000008000 */
[----:B--2---:R-:W2:Y:S02]  /*8bb0*/  FENCE.VIEW.ASYNC.S ;  /* 0x00000000000073c6 */ /* 0x004ea40000000000 */
[----:B--2---:R-:W-:Y:S06]  /*8bc0*/  BAR.SYNC.DEFER_BLOCKING 0x1, 0x80 ;  /* 0x0042000000007b1d */ /* 0x004fec0000010000 */
[----:B------:R-:W-:Y:S05]  /*8bd0*/  @P0 BRA `(.L_x_143) ;  /* 0x0000000000280947 */ /* 0x000fea0003800000 */
[----:B------:R-:W-:Y:S01]  /*8be0*/  UIADD3 UR4, UPT, UPT, UR44, 0x4400, URZ ;  /* 0x000044002c047890 */ /* 0x000fe2000fffe0ff */
[----:B------:R-:W-:Y:S05]  /*8bf0*/  UMOV UR51, UR36 ;  /* 0x0000002400337c82 */ /* 0x000fea0008000000 */
[----:B------:R-:W-:Y:S01]  /*8c00*/  MOV R180, UR4 ;  /* 0x0000000400b47c02 */ /* 0x000fe20008000f00 */
[----:B------:R-:W-:Y:S03]  /*8c10*/  UIADD3 UR4, UP0, UPT, UR62, 0x680, URZ ;  /* 0x000006803e047890 */ /* 0x000fe6000ff1e0ff */
[----:B------:R-:W-:Y:S01]  /*8c20*/  R2UR UR48, R180 ;  /* 0x00000000b43072ca */ /* 0x000fe200000e0000 */
[----:B------:R-:W-:Y:S11]  /*8c30*/  UIADD3.X UR5, UPT, UPT, URZ, UR63, URZ, UP0, !UPT ;  /* 0x0000003fff057290 */ /* 0x000ff600087fe4ff */
[----:B------:R-:W-:Y:S01]  /*8c40*/  @!UPT UIADD3 URZ, UPT, UPT, URZ, URZ, URZ ;  /* 0x000000fffffff290 */ /* 0x000fe2000fffe0ff */
[----:B------:R2:W-:Y:S01]  /*8c50*/  UTMASTG.3D [UR48], [UR4] ;  /* 0x00000030040073b5 */ /* 0x0005e20008010000 */
[----:B------:R0:W-:Y:S01]  /*8c60*/  UTMACMDFLUSH ;  /* 0x00000000000079b7 */ /* 0x0001e20000000000 */
[----:B--2---:R-:W-:Y:S04]  /*8c70*/  DEPBAR.LE SB0, 0x1 ;  /* 0x000080400000791a */ /* 0x004fe80000000000 */
.L_x_143:
[----:B------:R-:W-:Y:S05]  /*8c80*/  BSYNC.RECONVERGENT B0 ;  /* 0x0000000000007941 */ /* 0x000fea0003800200 */
.L_x_142:
[----:B------:R-:W-:Y:S06]  /*8c90*/  BAR.SYNC.DEFER_BLOCKING 0x1, 0x80 ;  /* 0x0042000000007b1d */ /* 0x000fec0000010000 */
[----:B------:R-:W2:Y:S01]  /*8ca0*/  @P6 SYNCS.PHASECHK.TRANS64.TRYWAIT P0, [R200+URZ+0x200], R205 ;  /* 0x000200cdc80065a7 */ /* 0x000ea200080011ff */
[----:B------:R-:W-:Y:S01]  /*8cb0*/  BSSY B1, `(.L_x_144) ;  /* 0x0000023000017945 */ /* 0x000fe20003800000 */
[----:B--2---:R-:W-:Y:S03]  /*8cc0*/  @P6 SEL R193, RZ, 0x1, !P0 ;  /* 0x00000001ffc16807 */ /* 0x004fe60004000000 */
[----:B------:R-:W-:Y:S05]  /*8cd0*/  @!P6 BRA `(.L_x_145) ;  /* 0x000000000080e947 */ /* 0x000fea0003800000 */
[----:B------:R-:W-:Y:S01]  /*8ce0*/  ISETP.NE.AND P1, PT, R194, RZ, PT ;  /* 0x000000ffc200720c */ /* 0x000fe20003f25270 */
[----:B------:R-:W2:Y:S01]  /*8cf0*/  S2R R0, SR_CgaCtaId ;  /* 0x0000000000007919 */ /* 0x000ea20000008800 */
[----:B------:R-:W-:Y:S01]  /*8d00*/  ISETP.NE.AND P0, PT, R193, RZ, PT ;  /* 0x000000ffc100720c */ /* 0x000fe20003f05270 */
[----:B------:R-:W-:Y:S10]  /*8d10*/  BSSY B0, `(.L_x_146) ;  /* 0x0000009000007945 */ /* 0x000ff40003800000 */
[----:B------:R-:W-:Y:S04]  /*8d20*/  @P1 IMAD R2, R169, 0x2000, R178 ;  /* 0x00002000a9021824 */ /* 0x000fe800078e02b2 */
[C---:B------:R-:W-:Y:S01]  /*8d30*/  @P1 IMAD.IADD R4, R2.reuse, 0x1, R195 ;  /* 0x0000000102041824 */ /* 0x040fe200078e02c3 */
[----:B------:R-:W-:Y:S03]  /*8d40*/  @P1 IADD3 R203, PT, PT, R2, R203, RZ ;  /* 0x000000cb02cb1210 */ /* 0x000fe60007ffe0ff */
[----:B------:R-:W-:Y:S01]  /*8d50*/  @P1 IMAD.IADD R201, R201, 0x1, R4 ;  /* 0x00000001c9c91824 */ /* 0x000fe200078e0204 */
[----:B------:R-:W-:Y:S06]  /*8d60*/  @P0 BRA `(.L_x_147) ;  /* 0x00000000000c0947 */ /* 0x000fec0003800000 */
[----:B------:R-:W-:Y:S04]  /*8d70*/  SHF.L.U32 R3, R168, 0x1f, RZ ;  /* 0x0000001fa8037819 */ /* 0x000fe800000006ff */
[----:B------:R-:W3:Y:S02]  /*8d80*/  SYNCS.PHASECHK.TRANS64.TRYWAIT P0, [R200+URZ+0x200], R3 ;  /* 0x00020003c80075a7 */ /* 0x000ee400080011ff */
[----:B---3--:R-:W-:Y:S05]  /*8d90*/  @!P0 BRA `(.L_x_148) ;  /* 0x0000002800a48947 */ /* 0x008fea0003800000 */
.L_x_147:
[----:B------:R-:W-:Y:S05]  /*8da0*/  BSYNC B0 ;  /* 0x0000000000007941 */ /* 0x000fea0003800000 */
.L_x_146:
[----:B------:R-:W-:Y:S01]  /*8db0*/  ISETP.NE.AND P0, PT, R194, RZ, PT ;  /* 0x000000ffc200720c */ /* 0x000fe20003f05270 */
[----:B---3--:R-:W-:Y:S02]  /*8dc0*/  VIADD R3, R200, 0x210 ;  /* 0x00000210c8037836 */ /* 0x008fe40000000000 */
[----:B------:R-:W-:Y:S03]  /*8dd0*/  VIADD R169, R169, 0x1 ;  /* 0x00000001a9a97836 */ /* 0x000fe60000000000 */
[----:B--2---:R-:W-:Y:S07]  /*8de0*/  PRMT R0, R0, 0x654, R3 ;  /* 0x0000065400007816 */ /* 0x004fee0000000003 */
[----:B------:R2:W3:Y:S04]  /*8df0*/  @P0 LDS.128 R140, [R2] ;  /* 0x00000000028c0984 */ /* 0x0004e80000000c00 */
[----:B------:R2:W4:Y:S04]  /*8e00*/  @P0 LDS.128 R144, [R4+0x10] ;  /* 0x0000100004900984 */ /* 0x0005280000000c00 */
        /* <DEDUP_REMOVED lines=13> */
.L_x_145:
[----:B------:R-:W-:Y:S05]  /*8ee0*/  BSYNC B1 ;  /* 0x0000000000017941 */ /* 0x000fea0003800000 */
.L_x_144:
[----:B--2---:R-:W-:Y:S05]  /*8ef0*/  VIADD R0, R71, 0x40 ;  /* 0x0000004047007836 */ /* 0x004fea0000000000 */
[----:B------:R-:W-:Y:S04]  /*8f00*/  SHF.R.U32.HI R0, RZ, 0x15, R0 ;  /* 0x00000015ff007819 */ /* 0x000fe80000011600 */
[----:B------:R-:W-:Y:S11]  /*8f10*/  LOP3.LUT P0, RZ, R0, 0x3, R163, 0x48, !PT ;  /* 0x0000000300ff7812 */ /* 0x000ff600078048a3 */
[----:B------:R-:W-:Y:S02]  /*8f20*/  @!UPT UIADD3 URZ, UPT, UPT, URZ, URZ, URZ ;  /* 0x000000fffffff290 */ /* 0x000fe4000fffe0ff */
[----:B------:R-:W-:Y:S05]  /*8f30*/  @!P0 BRA `(.L_x_149) ;  /* 0x0000000000408947 */ /* 0x000fea0003800000 */
[----:B------:R-:W2:Y:S01]  /*8f40*/  LDCU.64 UR8, c[0x4][0x70] ;  /* 0x01000e00ff0877ac */ /* 0x000ea20008000a00 */
[----:B------:R-:W-:Y:S01]  /*8f50*/  MOV R3, 0x0 ;  /* 0x0000000000037802 */ /* 0x000fe20000000f00 */
[----:B------:R-:W-:Y:S02]  /*8f60*/  HFMA2 R12, -RZ, RZ, 0, 5.9604644775390625e-08 ;  /* 0x00000001ff0c7431 */ /* 0x000fe400000001ff */
[----:B------:R-:W-:Y:S02]  /*8f70*/  IMAD.MOV.U32 R8, RZ, RZ, 0x192 ;  /* 0x00000192ff087424 */ /* 0x000fe400078e00ff */
[----:B------:R-:W-:Y:S01]  /*8f80*/  IMAD.MOV.U32 R13, RZ, RZ, RZ ;  /* 0x000000ffff0d7224 */ /* 0x000fe200078e00ff */
[----:B------:R-:W5:Y:S01]  /*8f90*/  LDCU.64 UR6, c[0x4][0x78] ;  /* 0x01000f00ff0677ac */ /* 0x000f620008000a00 */
[----:B------:R-:W1:Y:S01]  /*8fa0*/  LDC.64 R2, c[0x4][R3] ;  /* 0x0100000003027b82 */ /* 0x000e620000000a00 */
[----:B------:R-:W3:Y:S01]  /*8fb0*/  LDCU.64 UR4, c[0x4][0x10] ;  /* 0x01000200ff0477ac */ /* 0x000ee20008000a00 */
[----:B--2---:R-:W-:Y:S01]  /*8fc0*/  MOV R5, UR9 ;  /* 0x0000000900057c02 */ /* 0x004fe20008000f00 */
[----:B------:R-:W-:Y:S01]  /*8fd0*/  IMAD.U32 R4, RZ, RZ, UR8 ;  /* 0x00000008ff047e24 */ /* 0x000fe2000f8e00ff */
[----:B-----5:R-:W-:Y:S01]  /*8fe0*/  MOV R7, UR7 ;  /* 0x0000000700077c02 */ /* 0x020fe20008000f00 */
[----:B------:R-:W-:Y:S01]  /*8ff0*/  IMAD.U32 R6, RZ, RZ, UR6 ;  /* 0x00000006ff067e24 */ /* 0x000fe2000f8e00ff */
[----:B---3--:R-:W-:Y:S01]  /*9000*/  MOV R11, UR5 ;  /* 0x00000005000b7c02 */ /* 0x008fe20008000f00 */
[----:B------:R-:W-:Y:S02]  /*9010*/  IMAD.U32 R10, RZ, RZ, UR4 ;  /* 0x00000004ff0a7e24 */ /* 0x000fe4000f8e00ff */
[----:B------:R-:W-:Y:S07]  /*9020*/  LEPC R20, `(.L_x_149) ;  /* 0x000000001014794e */ /* 0x000fee0000000000 */
[----:B-1--4-:R-:W-:Y:S05]  /*9030*/  CALL.ABS.NOINC R2 ;  /* 0x0000000002007343 */ /* 0x012fea0003c00000 */
.L_x_149:
[----:B------:R-:W-:Y:S01]  /*9040*/  ISETP.NE.AND P0, PT, R181, RZ, PT ;  /* 0x000000ffb500720c */ /* 0x000fe20003f05270 */
[----:B------:R-:W-:Y:S05]  /*9050*/  WARPSYNC.ALL ;  /* 0x0000000000007948 */ /* 0x000fea0003800000 */
[----:B------:R-:W-:Y:S01]  /*9060*/  R2UR UR4, R71 ;  /* 0x00000000470472ca */ /* 0x000fe200000e0000 */
[----:B------:R-:W-:Y:S01]  /*9070*/  BSSY.RECONVERGENT B0, `(.L_x_150) ;  /* 0x000011c000007945 */ /* 0x000fe20003800200 */
[----:B---3--:R-:W-:Y:S02]  /*9080*/  F2FP.F16.E5M2.UNPACK_B R11, R141 ;  /* 0x0000008dff0b723e */ /* 0x008fe400020004ff */
[----:B------:R-:W-:Y:S02]  /*9090*/  F2FP.F16.E5M2.UNPACK_B R10, R142 ;  /* 0x0000008eff0a723e */ /* 0x000fe400020004ff */
[----:B------:R-:W-:Y:S01]  /*90a0*/  F2FP.F16.E5M2.UNPACK_B R9, R143 ;  /* 0x0000008fff09723e */ /* 0x000fe200020004ff */
[--C-:B------:R-:W-:Y:S01]  /*90b0*/  HADD2.F32 R74, -RZ, R11.reuse.H0_H0 ;  /* 0x2000000bff4a7230 */ /* 0x100fe20000004100 */
[----:B----4-:R-:W-:Y:S01]  /*90c0*/  F2FP.F16.E5M2.UNPACK_B R8, R144 ;  /* 0x00000090ff08723e */ /* 0x010fe200020004ff */
[----:B------:R-:W-:Y:S01]  /*90d0*/  HADD2.F32 R76, -RZ, R11.H1_H1 ;  /* 0x3000000bff4c7230 */ /* 0x000fe20000004100 */
[----:B------:R-:W-:Y:S01]  /*90e0*/  F2FP.F16.E5M2.UNPACK_B R7, R145 ;  /* 0x00000091ff07723e */ /* 0x000fe200020004ff */
[--C-:B------:R-:W-:Y:S01]  /*90f0*/  HADD2.F32 R77, -RZ, R10.reuse.H0_H0 ;  /* 0x2000000aff4d7230 */ /* 0x100fe20000004100 */
[----:B------:R-:W-:Y:S01]  /*9100*/  F2FP.F16.E5M2.UNPACK_B R6, R146 ;  /* 0x00000092ff06723e */ /* 0x000fe200020004ff */
[----:B------:R-:W-:Y:S01]  /*9110*/  HADD2.F32 R80, -RZ, R10.H1_H1 ;  /* 0x3000000aff507230 */ /* 0x000fe20000004100 */
[----:B------:R-:W-:Y:S01]  /*9120*/  F2FP.F16.E5M2.UNPACK_B R5, R147 ;  /* 0x00000093ff05723e */ /* 0x000fe200020004ff */
[--C-:B------:R-:W-:Y:S01]  /*9130*/  HADD2.F32 R81, -RZ, R9.reuse.H0_H0 ;  /* 0x20000009ff517230 */ /* 0x100fe20000004100 */
[----:B-1----:R-:W-:Y:S01]  /*9140*/  F2FP.F16.E5M2.UNPACK_B R4, R148 ;  /* 0x00000094ff04723e */ /* 0x002fe200020004ff */
[----:B------:R-:W-:Y:S01]  /*9150*/  HADD2.F32 R83, -RZ, R9.H1_H1 ;  /* 0x30000009ff537230 */ /* 0x000fe20000004100 */
[-C--:B------:R-:W-:Y:S01]  /*9160*/  F2FP.F16.E5M2.UNPACK_B R2, R140.reuse ;  /* 0x0000008cff02723e */ /* 0x080fe200020004ff */
[--C-:B------:R-:W-:Y:S01]  /*9170*/  HADD2.F32 R86, -RZ, R8.reuse.H0_H0 ;  /* 0x20000008ff567230 */ /* 0x100fe20000004100 */
[----:B------:R-:W-:Y:S01]  /*9180*/  F2FP.F16.E5M2.UNPACK_B R140, R140.H1 ;  /* 0x0000008cff8c723e */ /* 0x000fe200030004ff */
[----:B------:R-:W-:Y:S01]  /*9190*/  HADD2.F32 R87, -RZ, R8.H1_H1 ;  /* 0x30000008ff577230 */ /* 0x000fe20000004100 */
[----:B------:R-:W-:Y:S01]  /*91a0*/  F2FP.F16.E5M2.UNPACK_B R141, R141.H1 ;  /* 0x0000008dff8d723e */ /* 0x000fe200030004ff */
[--C-:B------:R-:W-:Y:S01]  /*91b0*/  HADD2.F32 R90, -RZ, R7.reuse.H0_H0 ;  /* 0x20000007ff5a7230 */ /* 0x100fe20000004100 */
[----:B------:R-:W-:Y:S01]  /*91c0*/  F2FP.F16.E5M2.UNPACK_B R142, R142.H1 ;  /* 0x0000008eff8e723e */ /* 0x000fe200030004ff */
[----:B------:R-:W-:Y:S01]  /*91d0*/  HADD2.F32 R91, -RZ, R7.H1_H1 ;  /* 0x30000007ff5b7230 */ /* 0x000fe20000004100 */
[----:B------:R-:W-:Y:S01]  /*91e0*/  F2FP.F16.E5M2.UNPACK_B R143, R143.H1 ;  /* 0x0000008fff8f723e */ /* 0x000fe200030004ff */
[--C-:B------:R-:W-:Y:S01]  /*91f0*/  HADD2.F32 R94, -RZ, R6.reuse.H0_H0 ;  /* 0x20000006ff5e7230 */ /* 0x100fe20000004100 */
[----:B------:R-:W-:Y:S01]  /*9200*/  IADD3 R164, PT, PT, R164, 0x270, RZ ;  /* 0x00000270a4a47810 */ /* 0x000fe20007ffe0ff */
[----:B------:R-:W-:Y:S01]  /*9210*/  HADD2.F32 R95, -RZ, R6.H1_H1 ;  /* 0x30000006ff5f7230 */ /* 0x000fe20000004100 */
[----:B------:R-:W-:Y:S01]  /*9220*/  F2FP.F16.E5M2.UNPACK_B R107, R149 ;  /* 0x00000095ff6b723e */ /* 0x000fe200020004ff */
[--C-:B------:R-:W-:Y:S01]  /*9230*/  HADD2.F32 R98, -RZ, R5.reuse.H0_H0 ;  /* 0x20000005ff627230 */ /* 0x100fe20000004100 */
[----:B------:R-:W-:Y:S01]  /*9240*/  LOP3.LUT R164, R164, 0xfefffff8, RZ, 0xc0, !PT ;  /* 0xfefffff8a4a47812 */ /* 0x000fe200078ec0ff */
[----:B------:R-:W-:Y:S01]  /*9250*/  HADD2.F32 R99, -RZ, R5.H1_H1 ;  /* 0x30000005ff637230 */ /* 0x000fe20000004100 */
[----:B------:R-:W-:Y:S01]  /*9260*/  F2FP.F16.E5M2.UNPACK_B R111, R150 ;  /* 0x00000096ff6f723e */ /* 0x000fe200020004ff */
[--C-:B------:R-:W-:Y:S01]  /*9270*/  HADD2.F32 R102, -RZ, R4.reuse.H0_H0 ;  /* 0x20000004ff667230 */ /* 0x100fe20000004100 */
[----:B------:R-:W-:Y:S01]  /*9280*/  F2FP.F16.E5M2.UNPACK_B R115, R151 ;  /* 0x00000097ff73723e */ /* 0x000fe200020004ff */
[----:B------:R-:W-:Y:S01]  /*9290*/  HADD2.F32 R103, -RZ, R4.H1_H1 ;  /* 0x30000004ff677230 */ /* 0x000fe20000004100 */
[----:B------:R-:W-:Y:S01]  /*92a0*/  F2FP.F16.E5M2.UNPACK_B R119, R152 ;  /* 0x00000098ff77723e */ /* 0x000fe200020004ff */
[----:B------:R-:W1:Y:S01]  /*92b0*/  LDTM.x64 R4, tmem[UR4+0x40] ;  /* 0x00004004000479ee */ /* 0x000e620008340000 */
[--C-:B------:R-:W-:Y:S01]  /*92c0*/  HADD2.F32 R0, -RZ, R2.reuse.H0_H0 ;  /* 0x20000002ff007230 */ /* 0x100fe20000004100 */
[----:B------:R-:W-:Y:S01]  /*92d0*/  NOP ;  /* 0x0000000000007918 */ /* 0x000fe20000000000 */
[----:B-1----:R1:W-:Y:S01]  /*92e0*/  SYNCS.ARRIVE.TRANS64.RED.A1T0 RZ, [R164+URZ], RZ ;  /* 0x000000ffa4ff79a7 */ /* 0x0023e200081004ff */
[----:B------:R-:W-:Y:S01]  /*92f0*/  HADD2.F32 R2, -RZ, R2.H1_H1 ;  /* 0x30000002ff027230 */ /* 0x000fe20000004100 */
[----:B------:R-:W-:Y:S01]  /*9300*/  F2FP.F16.E5M2.UNPACK_B R123, R153 ;  /* 0x00000099ff7b723e */ /* 0x000fe200020004ff */
[----:B------:R-:W-:Y:S01]  /*9310*/  HADD2.F32 R78, -RZ, R141.H1_H1 ;  /* 0x3000008dff4e7230 */ /* 0x000fe20000004100 */
[----:B------:R-:W-:Y:S01]  /*9320*/  F2FP.F16.E5M2.UNPACK_B R127, R154 ;  /* 0x0000009aff7f723e */ /* 0x000fe200020004ff */
[--C-:B------:R-:W-:Y:S01]  /*9330*/  HADD2.F32 R106, -RZ, R107.reuse.H0_H0 ;  /* 0x2000006bff6a7230 */ /* 0x100fe20000004100 */
[----:B------:R-:W-:Y:S01]  /*9340*/  F2FP.F16.E5M2.UNPACK_B R130, R155 ;  /* 0x0000009bff82723e */ /* 0x000fe200020004ff */
[----:B------:R-:W-:Y:S01]  /*9350*/  HADD2.F32 R107, -RZ, R107.H1_H1 ;  /* 0x3000006bff6b7230 */ /* 0x000fe20000004100 */
[----:B------:R-:W-:Y:S01]  /*9360*/  F2FP.F16.E5M2.UNPACK_B R144, R144.H1 ;  /* 0x00000090ff90723e */ /* 0x000fe200030004ff */
        /* <DEDUP_REMOVED lines=12> */
[C---:B------:R-:W-:Y:S01]  /*9430*/  FMUL R4, R70.reuse, R4 ;  /* 0x0000000446047220 */ /* 0x040fe20000400000 */
[C---:B------:R-:W-:Y:S01]  /*9440*/  FMUL R5, R70.reuse, R5 ;  /* 0x0000000546057220 */ /* 0x040fe20000400000 */
[--C-:B------:R-:W-:Y:S02]  /*9450*/  HADD2.F32 R3, -RZ, R140.reuse.H0_H0 ;  /* 0x2000008cff037230 */ /* 0x100fe40000004100 */
        /* <DEDUP_REMOVED lines=9> */
[----:B------:R-:W-:Y:S02]  /*94f0*/  HADD2.F32 R122, -RZ, R123.H0_H0 ;  /* 0x2000007bff7a7230 */ /* 0x000fe40000004100 */
[C---:B------:R-:W-:Y:S01]  /*9500*/  FMUL R6, R70.reuse, R6 ;  /* 0x0000000646067220 */ /* 0x040fe20000400000 */
[----:B------:R-:W-:Y:S02]  /*9510*/  HADD2.F32 R72, -RZ, R140.H1_H1 ;  /* 0x3000008cff487230 */ /* 0x000fe40000004100 */
[C---:B------:R-:W-:Y:S01]  /*9520*/  FMUL R7, R70.reuse, R7 ;  /* 0x0000000746077220 */ /* 0x040fe20000400000 */
[----:B------:R-:W-:Y:S02]  /*9530*/  HADD2.F32 R75, -RZ, R141.H0_H0 ;  /* 0x2000008dff4b7230 */ /* 0x000fe40000004100 */
[C---:B------:R-:W-:Y:S01]  /*9540*/  FFMA R6, R73.reuse, R3, R6 ;  /* 0x0000000349067223 */ /* 0x040fe20000000006 */
[----:B------:R-:W-:Y:S02]  /*9550*/  HADD2.F32 R123, -RZ, R123.H1_H1 ;  /* 0x3000007bff7b7230 */ /* 0x000fe40000004100 */
[C---:B------:R-:W-:Y:S01]  /*9560*/  FFMA R7, R73.reuse, R72, R7 ;  /* 0x0000004849077223 */ /* 0x040fe20000000007 */
[C---:B------:R-:W-:Y:S01]  /*9570*/  FFMA R8, R73.reuse, R74, R8 ;  /* 0x0000004a49087223 */ /* 0x040fe20000000008 */
[----:B------:R-:W-:Y:S01]  /*9580*/  FFMA R9, R73, R76, R9 ;  /* 0x0000004c49097223 */ /* 0x000fe20000000009 */
[--C-:B------:R-:W-:Y:S02]  /*9590*/  HADD2.F32 R126, -RZ, R127.reuse.H0_H0 ;  /* 0x2000007fff7e7230 */ /* 0x100fe40000004100 */
[C---:B------:R-:W-:Y:S01]  /*95a0*/  FMUL R10, R70.reuse, R10 ;  /* 0x0000000a460a7220 */ /* 0x040fe20000400000 */
[----:B------:R-:W-:Y:S01]  /*95b0*/  F2FP.SATFINITE.E5M2.F32.PACK_AB_MERGE_C R76, R7, R6, RZ ;  /* 0x00000006074c723e */ /* 0x000fe200048060ff */
[C---:B------:R-:W-:Y:S01]  /*95c0*/  FMUL R7, R70.reuse, R20 ;  /* 0x0000001446077220 */ /* 0x040fe20000400000 */
[----:B------:R-:W-:Y:S02]  /*95d0*/  HADD2.F32 R127, -RZ, R127.H1_H1 ;  /* 0x3000007fff7f7230 */ /* 0x000fe40000004100 */
[C---:B------:R-:W-:Y:S01]  /*95e0*/  FFMA R10, R73.reuse, R75, R10 ;  /* 0x0000004b490a7223 */ /* 0x040fe2000000000a */
[----:B------:R-:W-:Y:S02]  /*95f0*/  HADD2.F32 R72, -RZ, R130.H0_H0 ;  /* 0x20000082ff487230 */ /* 0x000fe40000004100 */
[C---:B------:R-:W-:Y:S01]  /*9600*/  FMUL R11, R70.reuse, R11 ;  /* 0x0000000b460b7220 */ /* 0x040fe20000400000 */
[--C-:B------:R-:W-:Y:S02]  /*9610*/  HADD2.F32 R79, -RZ, R142.reuse.H0_H0 ;  /* 0x2000008eff4f7230 */ /* 0x100fe40000004100 */
[C---:B------:R-:W-:Y:S01]  /*9620*/  FMUL R14, R70.reuse, R14 ;  /* 0x0000000e460e7220 */ /* 0x040fe20000400000 */
[----:B------:R-:W-:Y:S02]  /*9630*/  HADD2.F32 R82, -RZ, R142.H1_H1 ;  /* 0x3000008eff527230 */ /* 0x000fe40000004100 */
[C---:B------:R-:W-:Y:S01]  /*9640*/  FFMA R11, R73.reuse, R78, R11 ;  /* 0x0000004e490b7223 */ /* 0x040fe2000000000b */
[C---:B------:R-:W-:Y:S01]  /*9650*/  FFMA R12, R73.reuse, R77, R12 ;  /* 0x0000004d490c7223 */ /* 0x040fe2000000000c */
[C---:B------:R-:W-:Y:S01]  /*9660*/  FFMA R13, R73.reuse, R80, R13 ;  /* 0x00000050490d7223 */ /* 0x040fe2000000000d */
[----:B------:R-:W-:Y:S01]  /*9670*/  FFMA R14, R73, R79, R14 ;  /* 0x0000004f490e7223 */ /* 0x000fe2000000000e */
[----:B------:R-:W-:Y:S01]  /*9680*/  HADD2.F32 R75, -RZ, R130.H1_H1 ;  /* 0x30000082ff4b7230 */ /* 0x000fe20000004100 */
[----:B------:R-:W-:Y:S01]  /*9690*/  F2FP.SATFINITE.E5M2.F32.PACK_AB_MERGE_C R78, R11, R10, RZ ;  /* 0x0000000a0b4e723e */ /* 0x000fe200048060ff */
[C---:B------:R-:W-:Y:S01]  /*96a0*/  FMUL R10, R70.reuse, R21 ;  /* 0x00000015460a7220 */ /* 0x040fe20000400000 */
[C---:B------:R-:W-:Y:S01]  /*96b0*/  FMUL R21, R70.reuse, R28 ;  /* 0x0000001c46157220 */ /* 0x040fe20000400000 */
        /* <DEDUP_REMOVED lines=8> */
[C---:B------:R-:W-:Y:S01]  /*9740*/  FMUL R18, R70.reuse, R25 ;  /* 0x0000001946127220 */ /* 0x040fe20000400000 */
[----:B------:R-:W-:Y:S01]  /*9750*/  F2FP.SATFINITE.E5M2.F32.PACK_AB_MERGE_C R14, R15, R14, RZ ;  /* 0x0000000e0f0e723e */ /* 0x000fe200048060ff */
        /* <DEDUP_REMOVED lines=8> */
[C---:B------:R-:W-:Y:S01]  /*97e0*/  FFMA R11, R73.reuse, R88, R11 ;  /* 0x00000058490b7223 */ /* 0x040fe2000000000b */
[----:B------:R-:W-:Y:S01]  /*97f0*/  FMUL R22, R70, R29 ;  /* 0x0000001d46167220 */ /* 0x000fe20000400000 */
        /* <DEDUP_REMOVED lines=13> */
[----:B------:R-:W-:Y:S01]  /*98d0*/  FMUL R20, R70, R27 ;  /* 0x0000001b46147220 */ /* 0x000fe20000400000 */
[--C-:B------:R-:W-:Y:S01]  /*98e0*/  HADD2.F32 R96, -RZ, R146.reuse.H0_H0 ;  /* 0x20000092ff607230 */ /* 0x100fe20000004100 */
[----:B------:R-:W-:Y:S01]  /*98f0*/  F2FP.SATFINITE.E5M2.F32.PACK_AB_MERGE_C R16, R10, R7, R16 ;  /* 0x000000070a10723e */ /* 0x000fe20004806010 */
[----:B------:R-:W-:Y:S02]  /*9900*/  HADD2.F32 R97, -RZ, R146.H1_H1 ;  /* 0x30000092ff617230 */ /* 0x000fe40000004100 */
[C---:B------:R-:W-:Y:S01]  /*9910*/  FFMA R20, R73.reuse, R93, R20 ;  /* 0x0000005d49147223 */ /* 0x040fe20000000014 */
[C---:B------:R-:W-:Y:S01]  /*9920*/  FFMA R21, R73.reuse, R94, R21 ;  /* 0x0000005e49157223 */ /* 0x040fe20000000015 */
[C---:B------:R-:W-:Y:S01]  /*9930*/  FFMA R22, R73.reuse, R95, R22 ;  /* 0x0000005f49167223 */ /* 0x040fe20000000016 */
[C---:B------:R-:W-:Y:S01]  /*9940*/  FMUL R23, R70.reuse, R30 ;  /* 0x0000001e46177220 */ /* 0x040fe20000400000 */
[----:B------:R-:W-:Y:S01]  /*9950*/  FMUL R30, R70, R37 ;  /* 0x00000025461e7220 */ /* 0x000fe20000400000 */
[----:B------:R-:W-:Y:S01]  /*9960*/  F2FP.SATFINITE.E5M2.F32.PACK_AB_MERGE_C R19, R20, R19, RZ ;  /* 0x000000131413723e */ /* 0x000fe200048060ff */
[C---:B------:R-:W-:Y:S01]  /*9970*/  FMUL R37, R70.reuse, R44 ;  /* 0x0000002c46257220 */ /* 0x040fe20000400000 */
[C---:B------:R-:W-:Y:S01]  /*9980*/  FFMA R23, R73.reuse, R96, R23 ;  /* 0x0000006049177223 */ /* 0x040fe20000000017 */
        /* <DEDUP_REMOVED lines=20> */
[----:B------:R-:W-:Y:S01]  /*9ad0*/  F2FP.F16.E5M2.UNPACK_B R151, R151.H1 ;  /* 0x00000097ff97723e */ /* 0x000fe200030004ff */
[----:B------:R-:W-:Y:S01]  /*9ae0*/  FMUL R38, R70, R45 ;  /* 0x0000002d46267220 */ /* 0x000fe20000400000 */
[----:B------:R-:W-:Y:S01]  /*9af0*/  F2FP.SATFINITE.E5M2.F32.PACK_AB_MERGE_C R19, R28, R27, RZ ;  /* 0x0000001b1c13723e */ /* 0x000fe200048060ff */
[----:B------:R-:W-:Y:S01]  /*9b00*/  FFMA R31, R73, R104, R31 ;  /* 0x00000068491f7223 */ /* 0x000fe2000000001f */
[C---:B------:R-:W-:Y:S01]  /*9b10*/  FMUL R45, R70.reuse, R52 ;  /* 0x00000034462d7220 */ /* 0x040fe20000400000 */
[C---:B------:R-:W-:Y:S01]  /*9b20*/  FMUL R52, R70.reuse, R59 ;  /* 0x0000003b46347220 */ /* 0x040fe20000400000 */
[----:B------:R-:W-:Y:S01]  /*9b30*/  F2FP.F16.E5M2.UNPACK_B R152, R152.H1 ;  /* 0x00000098ff98723e */ /* 0x000fe200030004ff */
[C---:B------:R-:W-:Y:S01]  /*9b40*/  FMUL R59, R70.reuse, R66 ;  /* 0x00000042463b7220 */ /* 0x040fe20000400000 */
[----:B------:R-:W-:Y:S01]  /*9b50*/  F2FP.SATFINITE.E5M2.F32.PACK_AB_MERGE_C R66, R13, R12, R14 ;  /* 0x0000000c0d42723e */ /* 0x000fe2000480600e */
        /* <DEDUP_REMOVED lines=11> */
[C---:B------:R-:W-:Y:S01]  /*9c10*/  FFMA R35, R73.reuse, R108, R35 ;  /* 0x0000006c49237223 */ /* 0x040fe20000000023 */
[C---:B------:R-:W-:Y:S01]  /*9c20*/  FMUL R36, R70.reuse, R43 ;  /* 0x0000002b46247220 */ /* 0x040fe20000400000 */
[--C-:B------:R-:W-:Y:S02]  /*9c30*/  HADD2.F32 R112, -RZ, R150.reuse.H0_H0 ;  /* 0x20000096ff707230 */ /* 0x100fe40000004100 */
[C---:B------:R-:W-:Y:S01]  /*9c40*/  FMUL R39, R70.reuse, R46 ;  /* 0x0000002e46277220 */ /* 0x040fe20000400000 */
[----:B------:R-:W-:Y:S02]  /*9c50*/  HADD2.F32 R113, -RZ, R150.H1_H1 ;  /* 0x30000096ff717230 */ /* 0x000fe40000004100 */
        /* <DEDUP_REMOVED lines=12> */
[C---:B------:R-:W-:Y:S01]  /*9d20*/  FMUL R46, R70.reuse, R53 ;  /* 0x00000035462e7220 */ /* 0x040fe20000400000 */
[--C-:B------:R-:W-:Y:S02]  /*9d30*/  HADD2.F32 R120, -RZ, R152.reuse.H0_H0 ;  /* 0x20000098ff787230 */ /* 0x100fe40000004100 */
[C---:B------:R-:W-:Y:S01]  /*9d40*/  FMUL R50, R70.reuse, R57 ;  /* 0x0000003946327220 */ /* 0x040fe20000400000 */
[C---:B------:R-:W-:Y:S01]  /*9d50*/  FMUL R51, R70.reuse, R58 ;  /* 0x0000003a46337220 */ /* 0x040fe20000400000 */
[C---:B------:R-:W-:Y:S01]  /*9d60*/  FMUL R53, R70.reuse, R60 ;  /* 0x0000003c46357220 */ /* 0x040fe20000400000 */
[C---:B------:R-:W-:Y:S01]  /*9d70*/  FFMA R43, R73.reuse, R116, R43 ;  /* 0x00000074492b7223 */ /* 0x040fe2000000002b */
[----:B------:R-:W-:Y:S02]  /*9d80*/  HADD2.F32 R121, -RZ, R152.H1_H1 ;  /* 0x30000098ff797230 */ /* 0x000fe40000004100 */
[C---:B------:R-:W-:Y:S01]  /*9d90*/  FMUL R47, R70.reuse, R54 ;  /* 0x00000036462f7220 */ /* 0x040fe20000400000 */
[C---:B------:R-:W-:Y:S01]  /*9da0*/  FMUL R57, R70.reuse, R64 ;  /* 0x0000004046397220 */ /* 0x040fe20000400000 */
[C---:B------:R-:W-:Y:S01]  /*9db0*/  FMUL R58, R70.reuse, R65 ;  /* 0x00000041463a7220 */ /* 0x040fe20000400000 */
[C---:B------:R-:W-:Y:S01]  /*9dc0*/  FMUL R60, R70.reuse, R67 ;  /* 0x00000043463c7220 */ /* 0x040fe20000400000 */
[----:B------:R-:W-:Y:S01]  /*9dd0*/  FFMA R44, R73, R117, R44 ;  /* 0x00000075492c7223 */ /* 0x000fe2000000002c */
[C---:B------:R-:W-:Y:S01]  /*9de0*/  FMUL R48, R70.reuse, R55 ;  /* 0x0000003746307220 */ /* 0x040fe20000400000 */
[----:B------:R-:W-:Y:S01]  /*9df0*/  F2FP.SATFINITE.E5M2.F32.PACK_AB_MERGE_C R64, R5, R4, R76 ;  /* 0x000000040540723e */ /* 0x000fe2000480604c */
[----:B------:R-:W-:Y:S01]  /*9e00*/  FFMA R45, R73, R118, R45 ;  /* 0x00000076492d7223 */ /* 0x000fe2000000002d */
[----:B------:R-:W-:Y:S01]  /*9e10*/  F2FP.SATFINITE.E5M2.F32.PACK_AB_MERGE_C R65, R9, R8, R78 ;  /* 0x000000080941723e */ /* 0x000fe2000480604e */
[----:B------:R-:W-:Y:S01]  /*9e20*/  FMUL R49, R70, R56 ;  /* 0x0000003846317220 */ /* 0x000fe20000400000 */
[----:B------:R-:W-:Y:S01]  /*9e30*/  F2FP.SATFINITE.E5M2.F32.PACK_AB_MERGE_C R67, R2, R0, R3 ;  /* 0x000000000243723e */ /* 0x000fe20004806003 */
[C---:B------:R-:W-:Y:S01]  /*9e40*/  FFMA R46, R73.reuse, R119, R46 ;  /* 0x00000077492e7223 */ /* 0x040fe2000000002e */
[----:B------:R-:W-:Y:S01]  /*9e50*/  F2FP.F16.E5M2.UNPACK_B R154, R154.H1 ;  /* 0x0000009aff9a723e */ /* 0x000fe200030004ff */
[--C-:B------:R-:W-:Y:S02]  /*9e60*/  HADD2.F32 R124, -RZ, R153.reuse.H0_H0 ;  /* 0x20000099ff7c7230 */ /* 0x100fe40000004100 */
[C---:B------:R-:W-:Y:S01]  /*9e70*/  FFMA R47, R73.reuse, R120, R47 ;  /* 0x00000078492f7223 */ /* 0x040fe2000000002f */
[----:B------:R1:W-:Y:S01]  /*9e80*/  STS.128 [R137+UR44+0x6400], R64 ;  /* 0x0064004089007988 */ /* 0x0003e20008000c2c */
[----:B------:R-:W-:Y:S02]  /*9e90*/  HADD2.F32 R125, -RZ, R153.H1_H1 ;  /* 0x30000099ff7d7230 */ /* 0x000fe40000004100 */
[C---:B------:R-:W-:Y:S01]  /*9ea0*/  FFMA R48, R73.reuse, R121, R48 ;  /* 0x0000007949307223 */ /* 0x040fe20000000030 */
[C---:B------:R-:W-:Y:S01]  /*9eb0*/  FFMA R49, R73.reuse, R122, R49 ;  /* 0x0000007a49317223 */ /* 0x040fe20000000031 */
[----:B------:R-:W-:Y:S01]  /*9ec0*/  F2FP.F16.E5M2.UNPACK_B R155, R155.H1 ;  /* 0x0000009bff9b723e */ /* 0x000fe200030004ff */
[C---:B------:R-:W-:Y:S01]  /*9ed0*/  FFMA R50, R73.reuse, R123, R50 ;  /* 0x0000007b49327223 */ /* 0x040fe20000000032 */
[----:B------:R-:W-:Y:S01]  /*9ee0*/  FMUL R54, R70, R61 ;  /* 0x0000003d46367220 */ /* 0x000fe20000400000 */
[--C-:B------:R-:W-:Y:S01]  /*9ef0*/  HADD2.F32 R128, -RZ, R154.reuse.H0_H0 ;  /* 0x2000009aff807230 */ /* 0x100fe20000004100 */
[----:B------:R1:W-:Y:S01]  /*9f00*/  STS.128 [R182+0x6010], R16 ;  /* 0x00601010b6007388 */ /* 0x0003e20000000c00 */
[----:B------:R-:W-:Y:S01]  /*9f10*/  F2FP.SATFINITE.E5M2.F32.PACK_AB_MERGE_C R35, R36, R35, RZ ;  /* 0x000000232423723e */ /* 0x000fe200048060ff */
[C---:B------:R-:W-:Y:S01]  /*9f20*/  FFMA R51, R73.reuse, R124, R51 ;  /* 0x0000007c49337223 */ /* 0x040fe20000000033 */
[----:B------:R-:W-:Y:S01]  /*9f30*/  F2FP.SATFINITE.E5M2.F32.PACK_AB_MERGE_C R39, R40, R39, RZ ;  /* 0x000000272827723e */ /* 0x000fe200048060ff */
[----:B------:R-:W-:Y:S02]  /*9f40*/  HADD2.F32 R129, -RZ, R154.H1_H1 ;  /* 0x3000009aff817230 */ /* 0x000fe40000004100 */
[C---:B------:R-:W-:Y:S01]  /*9f50*/  FMUL R55, R70.reuse, R62 ;  /* 0x0000003e46377220 */ /* 0x040fe20000400000 */
[C---:B------:R-:W-:Y:S01]  /*9f60*/  FFMA R52, R73.reuse, R125, R52 ;  /* 0x0000007d49347223 */ /* 0x040fe20000000034 */
[----:B------:R-:W-:Y:S01]  /*9f70*/  FMUL R56, R70, R63 ;  /* 0x0000003f46387220 */ /* 0x000fe20000400000 */
[C---:B------:R-:W-:Y:S01]  /*9f80*/  FFMA R53, R73.reuse, R126, R53 ;  /* 0x0000007e49357223 */ /* 0x040fe20000000035 */
[C---:B------:R-:W-:Y:S01]  /*9f90*/  FFMA R54, R73.reuse, R127, R54 ;  /* 0x0000007f49367223 */ /* 0x040fe20000000036 */
[--C-:B------:R-:W-:Y:S02]  /*9fa0*/  HADD2.F32 R74, -RZ, R155.reuse.H0_H0 ;  /* 0x2000009bff4a7230 */ /* 0x100fe40000004100 */
[C---:B------:R-:W-:Y:S01]  /*9fb0*/  FFMA R55, R73.reuse, R128, R55 ;  /* 0x0000008049377223 */ /* 0x040fe20000000037 */
[----:B------:R-:W-:Y:S02]  /*9fc0*/  HADD2.F32 R131, -RZ, R155.H1_H1 ;  /* 0x3000009bff837230 */ /* 0x000fe40000004100 */
[C---:B------:R-:W-:Y:S01]  /*9fd0*/  FFMA R56, R73.reuse, R129, R56 ;  /* 0x0000008149387223 */ /* 0x040fe20000000038 */
[----:B------:R-:W-:Y:S01]  /*9fe0*/  F2FP.SATFINITE.E5M2.F32.PACK_AB_MERGE_C R43, R44, R43, RZ ;  /* 0x0000002b2c2b723e */ /* 0x000fe200048060ff */
[C---:B------:R-:W-:Y:S01]  /*9ff0*/  FFMA R57, R73.reuse, R72, R57 ;  /* 0x0000004849397223 */ /* 0x040fe20000000039 */
[C---:B------:R-:W-:Y:S01]  /*a000*/  FFMA R58, R73.reuse, R75, R58 ;  /* 0x0000004b493a7223 */ /* 0x040fe2000000003a */
[C---:B------:R-:W-:Y:S01]  /*a010*/  FFMA R59, R73.reuse, R74, R59 ;  /* 0x0000004a493b7223 */ /* 0x040fe2000000003b */
[----:B------:R-:W-:Y:S01]  /*a020*/  F2FP.SATFINITE.E5M2.F32.PACK_AB_MERGE_C R33, R34, R33, R35 ;  /* 0x000000212221723e */ /* 0x000fe20004806023 */
[----:B------:R-:W-:Y:S01]  /*a030*/  FFMA R60, R73, R131, R60 ;  /* 0x00000083493c7223 */ /* 0x000fe2000000003c */
[----:B------:R-:W-:Y:S02]  /*a040*/  F2FP.SATFINITE.E5M2.F32.PACK_AB_MERGE_C R32, R30, R29, R32 ;  /* 0x0000001d1e20723e */ /* 0x000fe40004806020 */
        /* <DEDUP_REMOVED lines=11> */
[----:B------:R-:W-:Y:S03]  /*a100*/  IADD3 R68, PT, PT, R68, 0x1, RZ ;  /* 0x0000000144447810 */ /* 0x000fe60007ffe0ff */
        /* <DEDUP_REMOVED lines=9> */
[----:B------:R-:W-:Y:S02]  /*a1a0*/  UIADD3 UR4, UP0, UPT, UR62, 0x680, URZ ;  /* 0x000006803e047890 */ /* 0x000fe4000ff1e0ff */
[----:B------:R-:W-:Y:S02]  /*a1b0*/  UIADD3 UR9, UPT, UPT, UR49, 0x40, URZ ;  /* 0x0000004031097890 */ /* 0x000fe4000fffe0ff */
[----:B------:R-:W-:Y:S02]  /*a1c0*/  UIADD3 UR8, UPT, UPT, UR44, 0x6400, URZ ;  /* 0x000064002c087890 */ /* 0x000fe4000fffe0ff */
[----:B------:R-:W-:Y:S01]  /*a1d0*/  UIADD3.X UR5, UPT, UPT, URZ, UR63, URZ, UP0, !UPT ;  /* 0x0000003fff057290 */ /* 0x000fe200087fe4ff */
[----:B------:R-:W-:Y:S01]  /*a1e0*/  UMOV UR10, UR50 ;  /* 0x00000032000a7c82 */ /* 0x000fe20008000000 */
[----:B------:R-:W-:Y:S07]  /*a1f0*/  UMOV UR11, UR36 ;  /* 0x00000024000b7c82 */ /* 0x000fee0008000000 */
[----:B------:R2:W-:Y:S01]  /*a200*/  UTMASTG.3D [UR8], [UR4] ;  /* 0x00000008040073b5 */ /* 0x0005e20008010000 */
[----:B------:R0:W-:Y:S01]  /*a210*/  UTMACMDFLUSH ;  /* 0x00000000000079b7 */ /* 0x0001e20000000000 */
[----:B--2---:R-:W-:Y:S04]  /*a220*/  DEPBAR.LE SB0, 0x1 ;  /* 0x000080400000791a */ /* 0x004fe80000000000 */
.L_x_151:
[----:B------:R-:W-:Y:S05]  /*a230*/  BSYNC.RECONVERGENT B0 ;  /* 0x0000000000007941 */ /* 0x000fea0003800200 */
.L_x_150:
[----:B------:R-:W-:Y:S01]  /*a240*/  BAR.SYNC.DEFER_BLOCKING 0x1, 0x80 ;  /* 0x0042000000007b1d */ /* 0x000fe20000010000 */
[----:B------:R-:W-:Y:S01]  /*a250*/  ISETP.NE.AND P0, PT, R165, 0x2, PT ;  /* 0x00000002a500780c */ /* 0x000fe20003f05270 */
[----:B------:R-:W-:Y:S01]  /*a260*/  UISETP.NE.AND UP0, UPT, UR45, URZ, UPT ;  /* 0x000000ff2d00728c */ /* 0x000fe2000bf05270 */
[----:B------:R-:W-:Y:S01]  /*a270*/  ISETP.NE.AND P1, PT, R68, 0x4, PT ;  /* 0x000000044400780c */ /* 0x000fe20003f25270 */
[----:B------:R-:W-:Y:S01]  /*a280*/  UIADD3 UR20, UPT, UPT, UR37, UR60, URZ ;  /* 0x0000003c25147290 */ /* 0x000fe2000fffe0ff */
[----:B------:R-:W-:Y:S01]  /*a290*/  SEL R3, RZ, 0x1, P0 ;  /* 0x00000001ff037807 */ /* 0x000fe20000000000 */
[----:B------:R-:W-:Y:S01]  /*a2a0*/  UIADD3 UR16, UPT, UPT, UR38, UR59, URZ ;  /* 0x0000003b26107290 */ /* 0x000fe2000fffe0ff */
[----:B------:R-:W-:Y:S02]  /*a2b0*/  SEL R0, RZ, 0x1, P1 ;  /* 0x00000001ff007807 */ /* 0x000fe40000800000 */
[----:B------:R-:W-:Y:S02]  /*a2c0*/  LOP3.LUT R170, R170, R3, RZ, 0x3c, !PT ;  /* 0x00000003aaaa7212 */ /* 0x000fe400078e3cff */
[----:B------:R-:W-:Y:S02]  /*a2d0*/  LOP3.LUT R171, R171, R0, RZ, 0x3c, !PT ;  /* 0x00000000abab7212 */ /* 0x000fe400078e3cff */
[----:B------:R-:W-:Y:S02]  /*a2e0*/  SEL R165, R165, RZ, P0 ;  /* 0x000000ffa5a57207 */ /* 0x000fe40000000000 */
[----:B------:R-:W-:Y:S01]  /*a2f0*/  SEL R68, R68, RZ, P1 ;  /* 0x000000ff44447207 */ /* 0x000fe20000800000 */
[----:B------:R-:W-:Y:S01]  /*a300*/  UMOV UR36, UR58 ;  /* 0x0000003a00247c82 */ /* 0x000fe20008000000 */
[----:B------:R-:W-:Y:S05]  /*a310*/  BRA.U UP0, `(.L_x_152) ;  /* 0xffffffc500787547 */ /* 0x000fea000b83ffff */
[----:B------:R-:W-:Y:S05]  /*a320*/  EXIT ;  /* 0x000000000000794d */ /* 0x000fea0003800000 */
.L_x_25:
[----:B-1----:R1:W2:Y:S02]  /*a330*/  SYNCS.PHASECHK.TRANS64.TRYWAIT P0, [R0+URZ+0x2a0], R3 ;  /* 0x0002a003000075a7 */ /* 0x0022a400080011ff */
[----:B--2---:R-:W-:Y:S05]  /*a340*/  @!P0 NANOSLEEP.SYNCS 0x989680 ;  /* 0x009896800000895d */ /* 0x004fea0003900000 */
[----:B------:R-:W2:Y:S02]  /*a350*/  @!P0 SYNCS.PHASECHK.TRANS64 P0, [R0+URZ+0x2a0], R3 ;  /* 0x0002a003000085a7 */ /* 0x000ea400080010ff */
[----:B--2---:R-:W-:Y:S05]  /*a360*/  @!P0 BRA `(.L_x_25) ;  /* 0xfffffffc00f08947 */ /* 0x004fea000383ffff */
[----:B------:R-:W-:Y:S05]  /*a370*/  BRA `(.L_x_153) ;  /* 0xffffff7c00347947 */ /* 0x000fea000383ffff */
.L_x_28:
[----:B-1----:R-:W-:-:S07]  /*a380*/  MOV R0, UR33 ;  /* 0x0000002100007c02 */ /* 0x002fce0008000f00 */
.L_x_154:
[----:B-1----:R1:W2:Y:S02]  /*a390*/  SYNCS.PHASECHK.TRANS64.TRYWAIT P0, [R0+URZ+0x100], R3 ;  /* 0x00010003000075a7 */ /* 0x0022a400080011ff */
[----:B--2---:R-:W-:Y:S05]  /*a3a0*/  @!P0 NANOSLEEP.SYNCS 0x989680 ;  /* 0x009896800000895d */ /* 0x004fea0003900000 */
[----:B------:R-:W2:Y:S02]  /*a3b0*/  @!P0 SYNCS.PHASECHK.TRANS64 P0, [R0+URZ+0x100], R3 ;  /* 0x00010003000085a7 */ /* 0x000ea400080010ff */
[----:B--2---:R-:W-:Y:S05]  /*a3c0*/  @!P0 BRA `(.L_x_154) ;  /* 0xfffffffc00f08947 */ /* 0x004fea000383ffff */
[----:B------:R-:W-:Y:S05]  /*a3d0*/  BRA `(.L_x_27) ;  /* 0xffffff7c00847947 */ /* 0x000fea000383ffff */
.L_x_35:
[----:B-1----:R-:W-:-:S07]  /*a3e0*/  MOV R0, UR17 ;  /* 0x0000001100007c02 */ /* 0x002fce0008000f00 */
.L_x_155:
[----:B-1----:R1:W2:Y:S02]  /*a3f0*/  SYNCS.PHASECHK.TRANS64.TRYWAIT P0, [R0+URZ+0x100], R3 ;  /* 0x00010003000075a7 */ /* 0x0022a400080011ff */
[----:B--2---:R-:W-:Y:S05]  /*a400*/  @!P0 NANOSLEEP.SYNCS 0x989680 ;  /* 0x009896800000895d */ /* 0x004fea0003900000 */
[----:B------:R-:W2:Y:S02]  /*a410*/  @!P0 SYNCS.PHASECHK.TRANS64 P0, [R0+URZ+0x100], R3 ;  /* 0x00010003000085a7 */ /* 0x000ea400080010ff */
[----:B--2---:R-:W-:Y:S05]  /*a420*/  @!P0 BRA `(.L_x_155) ;  /* 0xfffffffc00f08947 */ /* 0x004fea000383ffff */
[----:B------:R-:W-:Y:S05]  /*a430*/  BRA `(.L_x_34) ;  /* 0xffffff8000487947 */ /* 0x000fea000383ffff */
.L_x_40:
[----:B-1----:R1:W2:Y:S02]  /*a440*/  SYNCS.PHASECHK.TRANS64.TRYWAIT P0, [R3+URZ+0x230], R0 ;  /* 0x00023000030075a7 */ /* 0x0022a400080011ff */
[----:B--2---:R-:W-:Y:S05]  /*a450*/  @!P0 NANOSLEEP.SYNCS 0x989680 ;  /* 0x009896800000895d */ /* 0x004fea0003900000 */
[----:B------:R-:W2:Y:S02]  /*a460*/  @!P0 SYNCS.PHASECHK.TRANS64 P0, [R3+URZ+0x230], R0 ;  /* 0x00023000030085a7 */ /* 0x000ea400080010ff */
[----:B--2---:R-:W-:Y:S05]  /*a470*/  @!P0 BRA `(.L_x_40) ;  /* 0xfffffffc00f08947 */ /* 0x004fea000383ffff */
[----:B------:R-:W-:Y:S05]  /*a480*/  BRA `(.L_x_156) ;  /* 0xffffff8000ec7947 */ /* 0x000fea000383ffff */
.L_x_44:
[----:B-1----:R-:W-:-:S07]  /*a490*/  MOV R0, UR4 ;  /* 0x0000000400007c02 */ /* 0x002fce0008000f00 */
.L_x_157:
[----:B-1----:R1:W2:Y:S02]  /*a4a0*/  SYNCS.PHASECHK.TRANS64.TRYWAIT P0, [R0+URZ], R3 ;  /* 0x00000003000075a7 */ /* 0x0022a400080011ff */
[----:B--2---:R-:W-:Y:S05]  /*a4b0*/  @!P0 NANOSLEEP.SYNCS 0x989680 ;  /* 0x009896800000895d */ /* 0x004fea0003900000 */
[----:B------:R-:W2:Y:S02]  /*a4c0*/  @!P0 SYNCS.PHASECHK.TRANS64 P0, [R0+URZ], R3 ;  /* 0x00000003000085a7 */ /* 0x000ea400080010ff */
[----:B--2---:R-:W-:Y:S05]  /*a4d0*/  @!P0 BRA `(.L_x_157) ;  /* 0xfffffffc00f08947 */ /* 0x004fea000383ffff */
[----:B------:R-:W-:Y:S05]  /*a4e0*/  BRA `(.L_x_158) ;  /* 0xffffff8800907947 */ /* 0x000fea000383ffff */
.L_x_45:
[----:B------:R-:W-:-:S07]  /*a4f0*/  MOV R0, UR5 ;  /* 0x0000000500007c02 */ /* 0x000fce0008000f00 */
.L_x_159:
[----:B-1----:R1:W2:Y:S02]  /*a500*/  SYNCS.PHASECHK.TRANS64.TRYWAIT P0, [R0+URZ], R3 ;  /* 0x00000003000075a7 */ /* 0x0022a400080011ff */
[----:B--2---:R-:W-:Y:S05]  /*a510*/  @!P0 NANOSLEEP.SYNCS 0x989680 ;  /* 0x009896800000895d */ /* 0x004fea0003900000 */
[----:B------:R-:W2:Y:S02]  /*a520*/  @!P0 SYNCS.PHASECHK.TRANS64 P0, [R0+URZ], R3 ;  /* 0x00000003000085a7 */ /* 0x000ea400080010ff */
[----:B--2---:R-:W-:Y:S05]  /*a530*/  @!P0 BRA `(.L_x_159) ;  /* 0xfffffffc00f08947 */ /* 0x004fea000383ffff */
[----:B------:R-:W-:Y:S05]  /*a540*/  BRA `(.L_x_160) ;  /* 0xffffff88009c7947 */ /* 0x000fea000383ffff */
.L_x_46:
[----:B------:R-:W-:-:S07]  /*a550*/  MOV R0, UR5 ;  /* 0x0000000500007c02 */ /* 0x000fce0008000f00 */
.L_x_161:
[----:B-1----:R1:W2:Y:S02]  /*a560*/  SYNCS.PHASECHK.TRANS64.TRYWAIT P0, [R0+URZ], R3 ;  /* 0x00000003000075a7 */ /* 0x0022a400080011ff */
[----:B--2---:R-:W-:Y:S05]  /*a570*/  @!P0 NANOSLEEP.SYNCS 0x989680 ;  /* 0x009896800000895d */ /* 0x004fea0003900000 */
[----:B------:R-:W2:Y:S02]  /*a580*/  @!P0 SYNCS.PHASECHK.TRANS64 P0, [R0+URZ], R3 ;  /* 0x00000003000085a7 */ /* 0x000ea400080010ff */
[----:B--2---:R-:W-:Y:S05]  /*a590*/  @!P0 BRA `(.L_x_161) ;  /* 0xfffffffc00f08947 */ /* 0x004fea000383ffff */
[----:B------:R-:W-:Y:S05]  /*a5a0*/  BRA `(.L_x_162) ;  /* 0xffffff8800a87947 */ /* 0x000fea000383ffff */
.L_x_47:
[----:B------:R-:W-:-:S07]  /*a5b0*/  MOV R0, UR5 ;  /* 0x0000000500007c02 */ /* 0x000fce0008000f00 */
.L_x_163:
[----:B-1----:R1:W2:Y:S02]  /*a5c0*/  SYNCS.PHASECHK.TRANS64.TRYWAIT P0, [R0+URZ], R3 ;  /* 0x00000003000075a7 */ /* 0x0022a400080011ff */
[----:B--2---:R-:W-:Y:S05]  /*a5d0*/  @!P0 NANOSLEEP.SYNCS 0x989680 ;  /* 0x009896800000895d */ /* 0x004fea0003900000 */
[----:B------:R-:W2:Y:S02]  /*a5e0*/  @!P0 SYNCS.PHASECHK.TRANS64 P0, [R0+URZ], R3 ;  /* 0x00000003000085a7 */ /* 0x000ea400080010ff */
[----:B--2---:R-:W-:Y:S05]  /*a5f0*/  @!P0 BRA `(.L_x_163) ;  /* 0xfffffffc00f08947 */ /* 0x004fea000383ffff */
[----:B------:R-:W-:Y:S05]  /*a600*/  BRA `(.L_x_164) ;  /* 0xffffff8800b47947 */ /* 0x000fea000383ffff */
.L_x_48:
[----:B------:R-:W-:-:S07]  /*a610*/  MOV R0, UR5 ;  /* 0x0000000500007c02 */ /* 0x000fce0008000f00 */
.L_x_165:
[----:B-1----:R1:W2:Y:S02]  /*a620*/  SYNCS.PHASECHK.TRANS64.TRYWAIT P0, [R0+URZ], R3 ;  /* 0x00000003000075a7 */ /* 0x0022a400080011ff */
[----:B--2---:R-:W-:Y:S05]  /*a630*/  @!P0 NANOSLEEP.SYNCS 0x989680 ;  /* 0x009896800000895d */ /* 0x004fea0003900000 */
[----:B------:R-:W2:Y:S02]  /*a640*/  @!P0 SYNCS.PHASECHK.TRANS64 P0, [R0+URZ], R3 ;  /* 0x00000003000085a7 */ /* 0x000ea400080010ff */
[----:B--2---:R-:W-:Y:S05]  /*a650*/  @!P0 BRA `(.L_x_165) ;  /* 0xfffffffc00f08947 */ /* 0x004fea000383ffff */
[----:B------:R-:W-:Y:S05]  /*a660*/  BRA `(.L_x_166) ;  /* 0xffffff8800c07947 */ /* 0x000fea000383ffff */
.L_x_49:
[----:B------:R-:W-:-:S07]  /*a670*/  MOV R0, UR5 ;  /* 0x0000000500007c02 */ /* 0x000fce0008000f00 */
.L_x_167:
[----:B-1----:R1:W2:Y:S02]  /*a680*/  SYNCS.PHASECHK.TRANS64.TRYWAIT P0, [R0+URZ], R3 ;  /* 0x00000003000075a7 */ /* 0x0022a400080011ff */
[----:B--2---:R-:W-:Y:S05]  /*a690*/  @!P0 NANOSLEEP.SYNCS 0x989680 ;  /* 0x009896800000895d */ /* 0x004fea0003900000 */
[----:B------:R-:W2:Y:S02]  /*a6a0*/  @!P0 SYNCS.PHASECHK.TRANS64 P0, [R0+URZ], R3 ;  /* 0x00000003000085a7 */ /* 0x000ea400080010ff */
[----:B--2---:R-:W-:Y:S05]  /*a6b0*/  @!P0 BRA `(.L_x_167) ;  /* 0xfffffffc00f08947 */ /* 0x004fea000383ffff */
[----:B------:R-:W-:Y:S05]  /*a6c0*/  BRA `(.L_x_168) ;  /* 0xffffff8800cc7947 */ /* 0x000fea000383ffff */
.L_x_50:
[----:B------:R-:W-:-:S07]  /*a6d0*/  MOV R0, UR5 ;  /* 0x0000000500007c02 */ /* 0x000fce0008000f00 */
.L_x_169:
[----:B-1----:R1:W2:Y:S02]  /*a6e0*/  SYNCS.PHASECHK.TRANS64.TRYWAIT P0, [R0+URZ], R3 ;  /* 0x00000003000075a7 */ /* 0x0022a400080011ff */
[----:B--2---:R-:W-:Y:S05]  /*a6f0*/  @!P0 NANOSLEEP.SYNCS 0x989680 ;  /* 0x009896800000895d */ /* 0x004fea0003900000 */
[----:B------:R-:W2:Y:S02]  /*a700*/  @!P0 SYNCS.PHASECHK.TRANS64 P0, [R0+URZ], R3 ;  /* 0x00000003000085a7 */ /* 0x000ea400080010ff */
[----:B--2---:R-:W-:Y:S05]  /*a710*/  @!P0 BRA `(.L_x_169) ;  /* 0xfffffffc00f08947 */ /* 0x004fea000383ffff */
[----:B------:R-:W-:Y:S05]  /*a720*/  BRA `(.L_x_170) ;  /* 0xffffff8800d87947 */ /* 0x000fea000383ffff */
.L_x_51:
[----:B------:R-:W-:-:S07]  /*a730*/  MOV R0, UR5 ;  /* 0x0000000500007c02 */ /* 0x000fce0008000f00 */
.L_x_171:
[----:B-1----:R1:W2:Y:S02]  /*a740*/  SYNCS.PHASECHK.TRANS64.TRYWAIT P0, [R0+URZ], R3 ;  /* 0x00000003000075a7 */ /* 0x0022a400080011ff */
[----:B--2---:R-:W-:Y:S05]  /*a750*/  @!P0 NANOSLEEP.SYNCS 0x989680 ;  /* 0x009896800000895d */ /* 0x004fea0003900000 */
[----:B------:R-:W2:Y:S02]  /*a760*/  @!P0 SYNCS.PHASECHK.TRANS64 P0, [R0+URZ], R3 ;  /* 0x00000003000085a7 */ /* 0x000ea400080010ff */
[----:B--2---:R-:W-:Y:S05]  /*a770*/  @!P0 BRA `(.L_x_171) ;  /* 0xfffffffc00f08947 */ /* 0x004fea000383ffff */
[----:B------:R-:W-:Y:S05]  /*a780*/  BRA `(.L_x_172) ;  /* 0xffffff8800e47947 */ /* 0x000fea000383ffff */
.L_x_52:
[----:B------:R-:W-:-:S07]  /*a790*/  MOV R0, UR5 ;  /* 0x0000000500007c02 */ /* 0x000fce0008000f00 */
.L_x_173:
[----:B-1----:R1:W2:Y:S02]  /*a7a0*/  SYNCS.PHASECHK.TRANS64.TRYWAIT P0, [R0+URZ], R3 ;  /* 0x00000003000075a7 */ /* 0x0022a400080011ff */
[----:B--2---:R-:W-:Y:S05]  /*a7b0*/  @!P0 NANOSLEEP.SYNCS 0x989680 ;  /* 0x009896800000895d */ /* 0x004fea0003900000 */
[----:B------:R-:W2:Y:S02]  /*a7c0*/  @!P0 SYNCS.PHASECHK.TRANS64 P0, [R0+URZ], R3 ;  /* 0x00000003000085a7 */ /* 0x000ea400080010ff */
[----:B--2---:R-:W-:Y:S05]  /*a7d0*/  @!P0 BRA `(.L_x_173) ;  /* 0xfffffffc00f08947 */ /* 0x004fea000383ffff */
[----:B------:R-:W-:Y:S05]  /*a7e0*/  BRA `(.L_x_174) ;  /* 0xffffff8800f07947 */ /* 0x000fea000383ffff */
.L_x_53:
[----:B------:R-:W-:-:S07]  /*a7f0*/  MOV R0, UR5 ;  /* 0x0000000500007c02 */ /* 0x000fce0008000f00 */
.L_x_175:
[----:B-1----:R1:W2:Y:S02]  /*a800*/  SYNCS.PHASECHK.TRANS64.TRYWAIT P0, [R0+URZ], R3 ;  /* 0x00000003000075a7 */ /* 0x0022a400080011ff */
[----:B--2---:R-:W-:Y:S05]  /*a810*/  @!P0 NANOSLEEP.SYNCS 0x989680 ;  /* 0x009896800000895d */ /* 0x004fea0003900000 */
[----:B------:R-:W2:Y:S02]  /*a820*/  @!P0 SYNCS.PHASECHK.TRANS64 P0, [R0+URZ], R3 ;  /* 0x00000003000085a7 */ /* 0x000ea400080010ff */
[----:B--2---:R-:W-:Y:S05]  /*a830*/  @!P0 BRA `(.L_x_175) ;  /* 0xfffffffc00f08947 */ /* 0x004fea000383ffff */
[----:B------:R-:W-:Y:S05]  /*a840*/  BRA `(.L_x_176) ;  /* 0xffffff8800fc7947 */ /* 0x000fea000383ffff */
.L_x_54:
[----:B------:R-:W-:-:S07]  /*a850*/  MOV R0, UR5 ;  /* 0x0000000500007c02 */ /* 0x000fce0008000f00 */
.L_x_177:
[----:B-1----:R1:W2:Y:S02]  /*a860*/  SYNCS.PHASECHK.TRANS64.TRYWAIT P0, [R0+URZ], R3 ;  /* 0x00000003000075a7 */ /* 0x0022a400080011ff */
[----:B--2---:R-:W-:Y:S05]  /*a870*/  @!P0 NANOSLEEP.SYNCS 0x989680 ;  /* 0x009896800000895d */ /* 0x004fea0003900000 */
[----:B------:R-:W2:Y:S02]  /*a880*/  @!P0 SYNCS.PHASECHK.TRANS64 P0, [R0+URZ], R3 ;  /* 0x00000003000085a7 */ /* 0x000ea400080010ff */
[----:B--2---:R-:W-:Y:S05]  /*a890*/  @!P0 BRA `(.L_x_177) ;  /* 0xfffffffc00f08947 */ /* 0x004fea000383ffff */
[----:B------:R-:W-:Y:S05]  /*a8a0*/  BRA `(.L_x_178) ;  /* 0xffffff8c00087947 */ /* 0x000fea000383ffff */
.L_x_55:
[----:B------:R-:W-:-:S07]  /*a8b0*/  MOV R0, UR5 ;  /* 0x0000000500007c02 */ /* 0x000fce0008000f00 */
.L_x_179:
[----:B-1----:R1:W2:Y:S02]  /*a8c0*/  SYNCS.PHASECHK.TRANS64.TRYWAIT P0, [R0+URZ], R3 ;  /* 0x00000003000075a7 */ /* 0x0022a400080011ff */
[----:B--2---:R-:W-:Y:S05]  /*a8d0*/  @!P0 NANOSLEEP.SYNCS 0x989680 ;  /* 0x009896800000895d */ /* 0x004fea0003900000 */
[----:B------:R-:W2:Y:S02]  /*a8e0*/  @!P0 SYNCS.PHASECHK.TRANS64 P0, [R0+URZ], R3 ;  /* 0x00000003000085a7 */ /* 0x000ea400080010ff */
[----:B--2---:R-:W-:Y:S05]  /*a8f0*/  @!P0 BRA `(.L_x_179) ;  /* 0xfffffffc00f08947 */ /* 0x004fea000383ffff */
[----:B------:R-:W-:Y:S05]  /*a900*/  BRA `(.L_x_180) ;  /* 0xffffff8c00147947 */ /* 0x000fea000383ffff */
.L_x_56:
[----:B------:R-:W-:-:S07]  /*a910*/  MOV R0, UR5 ;  /* 0x0000000500007c02 */ /* 0x000fce0008000f00 */
.L_x_181:
[----:B-1----:R1:W2:Y:S02]  /*a920*/  SYNCS.PHASECHK.TRANS64.TRYWAIT P0, [R0+URZ], R3 ;  /* 0x00000003000075a7 */ /* 0x0022a400080011ff */
[----:B--2---:R-:W-:Y:S05]  /*a930*/  @!P0 NANOSLEEP.SYNCS 0x989680 ;  /* 0x009896800000895d */ /* 0x004fea0003900000 */
[----:B------:R-:W2:Y:S02]  /*a940*/  @!P0 SYNCS.PHASECHK.TRANS64 P0, [R0+URZ], R3 ;  /* 0x00000003000085a7 */ /* 0x000ea400080010ff */
[----:B--2---:R-:W-:Y:S05]  /*a950*/  @!P0 BRA `(.L_x_181) ;  /* 0xfffffffc00f08947 */ /* 0x004fea000383ffff */
[----:B------:R-:W-:Y:S05]  /*a960*/  BRA `(.L_x_182) ;  /* 0xffffff8c00207947 */ /* 0x000fea000383ffff */
.L_x_57:
[----:B------:R-:W-:-:S07]  /*a970*/  MOV R0, UR5 ;  /* 0x0000000500007c02 */ /* 0x000fce0008000f00 */
.L_x_183:
[----:B-1----:R1:W2:Y:S02]  /*a980*/  SYNCS.PHASECHK.TRANS64.TRYWAIT P0, [R0+URZ], R3 ;  /* 0x00000003000075a7 */ /* 0x0022a400080011ff */
[----:B--2---:R-:W-:Y:S05]  /*a990*/  @!P0 NANOSLEEP.SYNCS 0x989680 ;  /* 0x009896800000895d */ /* 0x004fea0003900000 */
[----:B------:R-:W2:Y:S02]  /*a9a0*/  @!P0 SYNCS.PHASECHK.TRANS64 P0, [R0+URZ], R3 ;  /* 0x00000003000085a7 */ /* 0x000ea400080010ff */
[----:B--2---:R-:W-:Y:S05]  /*a9b0*/  @!P0 BRA `(.L_x_183) ;  /* 0xfffffffc00f08947 */ /* 0x004fea000383ffff */
[----:B------:R-:W-:Y:S05]  /*a9c0*/  BRA `(.L_x_184) ;  /* 0xffffff8c002c7947 */ /* 0x000fea000383ffff */
.L_x_58:
[----:B------:R-:W-:-:S07]  /*a9d0*/  MOV R0, UR5 ;  /* 0x0000000500007c02 */ /* 0x000fce0008000f00 */
.L_x_185:
[----:B-1----:R1:W2:Y:S02]  /*a9e0*/  SYNCS.PHASECHK.TRANS64.TRYWAIT P0, [R0+URZ], R3 ;  /* 0x00000003000075a7 */ /* 0x0022a400080011ff */
[----:B--2---:R-:W-:Y:S05]  /*a9f0*/  @!P0 NANOSLEEP.SYNCS 0x989680 ;  /* 0x009896800000895d */ /* 0x004fea0003900000 */
[----:B------:R-:W2:Y:S02]  /*aa00*/  @!P0 SYNCS.PHASECHK.TRANS64 P0, [R0+URZ], R3 ;  /* 0x00000003000085a7 */ /* 0x000ea400080010ff */
[----:B--2---:R-:W-:Y:S05]  /*aa10*/  @!P0 BRA `(.L_x_185) ;  /* 0xfffffffc00f08947 */ /* 0x004fea000383ffff */
[----:B------:R-:W-:Y:S05]  /*aa20*/  BRA `(.L_x_186) ;  /* 0xffffff8c00387947 */ /* 0x000fea000383ffff */
.L_x_59:
[----:B------:R-:W-:-:S07]  /*aa30*/  MOV R0, UR5 ;  /* 0x0000000500007c02 */ /* 0x000fce0008000f00 */
.L_x_187:
[----:B-1----:R1:W2:Y:S02]  /*aa40*/  SYNCS.PHASECHK.TRANS64.TRYWAIT P0, [R0+URZ], R3 ;  /* 0x00000003000075a7 */ /* 0x0022a400080011ff */
[----:B--2---:R-:W-:Y:S05]  /*aa50*/  @!P0 NANOSLEEP.SYNCS 0x989680 ;  /* 0x009896800000895d */ /* 0x004fea0003900000 */
[----:B------:R-:W2:Y:S02]  /*aa60*/  @!P0 SYNCS.PHASECHK.TRANS64 P0, [R0+URZ], R3 ;  /* 0x00000003000085a7 */ /* 0x000ea400080010ff */
[----:B--2---:R-:W-:Y:S05]  /*aa70*/  @!P0 BRA `(.L_x_187) ;  /* 0xfffffffc00f08947 */ /* 0x004fea000383ffff */
[----:B------:R-:W-:Y:S05]  /*aa80*/  BRA `(.L_x_188) ;  /* 0xffffff8c00447947 */ /* 0x000fea000383ffff */
.L_x_60:
[----:B------:R-:W-:-:S07]  /*aa90*/  MOV R0, UR5 ;  /* 0x0000000500007c02 */ /* 0x000fce0008000f00 */
.L_x_189:
[----:B-1----:R1:W2:Y:S02]  /*aaa0*/  SYNCS.PHASECHK.TRANS64.TRYWAIT P0, [R0+URZ], R3 ;  /* 0x00000003000075a7 */ /* 0x0022a400080011ff */
[----:B--2---:R-:W-:Y:S05]  /*aab0*/  @!P0 NANOSLEEP.SYNCS 0x989680 ;  /* 0x009896800000895d */ /* 0x004fea0003900000 */
[----:B------:R-:W2:Y:S02]  /*aac0*/  @!P0 SYNCS.PHASECHK.TRANS64 P0, [R0+URZ], R3 ;  /* 0x00000003000085a7 */ /* 0x000ea400080010ff */
[----:B--2---:R-:W-:Y:S05]  /*aad0*/  @!P0 BRA `(.L_x_189) ;  /* 0xfffffffc00f08947 */ /* 0x004fea000383ffff */
[----:B------:R-:W-:Y:S05]  /*aae0*/  BRA `(.L_x_190) ;  /* 0xffffff8c00507947 */ /* 0x000fea000383ffff */
.L_x_61:
[----:B------:R-:W-:-:S07]  /*aaf0*/  MOV R0, UR5 ;  /* 0x0000000500007c02 */ /* 0x000fce0008000f00 */
.L_x_191:
[----:B-1----:R1:W2:Y:S02]  /*ab00*/  SYNCS.PHASECHK.TRANS64.TRYWAIT P0, [R0+URZ], R3 ;  /* 0x00000003000075a7 */ /* 0x0022a400080011ff */
[----:B--2---:R-:W-:Y:S05]  /*ab10*/  @!P0 NANOSLEEP.SYNCS 0x989680 ;  /* 0x009896800000895d */ /* 0x004fea0003900000 */
[----:B------:R-:W2:Y:S02]  /*ab20*/  @!P0 SYNCS.PHASECHK.TRANS64 P0, [R0+URZ], R3 ;  /* 0x00000003000085a7 */ /* 0x000ea400080010ff */
[----:B--2---:R-:W-:Y:S05]  /*ab30*/  @!P0 BRA `(.L_x_191) ;  /* 0xfffffffc00f08947 */ /* 0x004fea000383ffff */
[----:B------:R-:W-:Y:S05]  /*ab40*/  BRA `(.L_x_192) ;  /* 0xffffff8c005c7947 */ /* 0x000fea000383ffff */
.L_x_62:
[----:B------:R-:W-:-:S07]  /*ab50*/  MOV R0, UR5 ;  /* 0x0000000500007c02 */ /* 0x000fce0008000f00 */
.L_x_193:
[----:B-1----:R1:W2:Y:S02]  /*ab60*/  SYNCS.PHASECHK.TRANS64.TRYWAIT P0, [R0+URZ], R3 ;  /* 0x00000003000075a7 */ /* 0x0022a400080011ff */
[----:B--2---:R-:W-:Y:S05]  /*ab70*/  @!P0 NANOSLEEP.SYNCS 0x989680 ;  /* 0x009896800000895d */ /* 0x004fea0003900000 */
[----:B------:R-:W2:Y:S02]  /*ab80*/  @!P0 SYNCS.PHASECHK.TRANS64 P0, [R0+URZ], R3 ;  /* 0x00000003000085a7 */ /* 0x000ea400080010ff */
[----:B--2---:R-:W-:Y:S05]  /*ab90*/  @!P0 BRA `(.L_x_193) ;  /* 0xfffffffc00f08947 */ /* 0x004fea000383ffff */
[----:B------:R-:W-:Y:S05]  /*aba0*/  BRA `(.L_x_194) ;  /* 0xffffff8c00687947 */ /* 0x000fea000383ffff */
.L_x_63:
[----:B------:R-:W-:-:S07]  /*abb0*/  MOV R0, UR5 ;  /* 0x0000000500007c02 */ /* 0x000fce0008000f00 */
.L_x_195:
[----:B-1----:R1:W2:Y:S02]  /*abc0*/  SYNCS.PHASECHK.TRANS64.TRYWAIT P0, [R0+URZ], R3 ;  /* 0x00000003000075a7 */ /* 0x0022a400080011ff */
[----:B--2---:R-:W-:Y:S05]  /*abd0*/  @!P0 NANOSLEEP.SYNCS 0x989680 ;  /* 0x009896800000895d */ /* 0x004fea0003900000 */
[----:B------:R-:W2:Y:S02]  /*abe0*/  @!P0 SYNCS.PHASECHK.TRANS64 P0, [R0+URZ], R3 ;  /* 0x00000003000085a7 */ /* 0x000ea400080010ff */
[----:B--2---:R-:W-:Y:S05]  /*abf0*/  @!P0 BRA `(.L_x_195) ;  /* 0xfffffffc00f08947 */ /* 0x004fea000383ffff */
[----:B------:R-:W-:Y:S05]  /*ac00*/  BRA `(.L_x_196) ;  /* 0xffffff8c00747947 */ /* 0x000fea000383ffff */
.L_x_64:
[----:B------:R-:W-:-:S07]  /*ac10*/  MOV R0, UR5 ;  /* 0x0000000500007c02 */ /* 0x000fce0008000f00 */
.L_x_197:
[----:B-1----:R1:W2:Y:S02]  /*ac20*/  SYNCS.PHASECHK.TRANS64.TRYWAIT P0, [R0+URZ], R3 ;  /* 0x00000003000075a7 */ /* 0x0022a400080011ff */
[----:B--2---:R-:W-:Y:S05]  /*ac30*/  @!P0 NANOSLEEP.SYNCS 0x989680 ;  /* 0x009896800000895d */ /* 0x004fea0003900000 */
[----:B------:R-:W2:Y:S02]  /*ac40*/  @!P0 SYNCS.PHASECHK.TRANS64 P0, [R0+URZ], R3 ;  /* 0x00000003000085a7 */ /* 0x000ea400080010ff */
[----:B--2---:R-:W-:Y:S05]  /*ac50*/  @!P0 BRA `(.L_x_197) ;  /* 0xfffffffc00f08947 */ /* 0x004fea000383ffff */
[----:B------:R-:W-:Y:S05]  /*ac60*/  BRA `(.L_x_198) ;  /* 0xffffff8c00807947 */ /* 0x000fea000383ffff */
.L_x_65:
[----:B------:R-:W-:-:S07]  /*ac70*/  MOV R0, UR5 ;  /* 0x0000000500007c02 */ /* 0x000fce0008000f00 */
.L_x_199:
[----:B-1----:R1:W2:Y:S02]  /*ac80*/  SYNCS.PHASECHK.TRANS64.TRYWAIT P0, [R0+URZ], R3 ;  /* 0x00000003000075a7 */ /* 0x0022a400080011ff */
[----:B--2---:R-:W-:Y:S05]  /*ac90*/  @!P0 NANOSLEEP.SYNCS 0x989680 ;  /* 0x009896800000895d */ /* 0x004fea0003900000 */
[----:B------:R-:W2:Y:S02]  /*aca0*/  @!P0 SYNCS.PHASECHK.TRANS64 P0, [R0+URZ], R3 ;  /* 0x00000003000085a7 */ /* 0x000ea400080010ff */
[----:B--2---:R-:W-:Y:S05]  /*acb0*/  @!P0 BRA `(.L_x_199) ;  /* 0xfffffffc00f08947 */ /* 0x004fea000383ffff */
[----:B------:R-:W-:Y:S05]  /*acc0*/  BRA `(.L_x_200) ;  /* 0xffffff8c008c7947 */ /* 0x000fea000383ffff */
.L_x_66:
[----:B------:R-:W-:-:S07]  /*acd0*/  MOV R0, UR5 ;  /* 0x0000000500007c02 */ /* 0x000fce0008000f00 */
.L_x_201:
[----:B-1----:R1:W2:Y:S02]  /*ace0*/  SYNCS.PHASECHK.TRANS64.TRYWAIT P0, [R0+URZ], R3 ;  /* 0x00000003000075a7 */ /* 0x0022a400080011ff */
[----:B--2---:R-:W-:Y:S05]  /*acf0*/  @!P0 NANOSLEEP.SYNCS 0x989680 ;  /* 0x009896800000895d */ /* 0x004fea0003900000 */
[----:B------:R-:W2:Y:S02]  /*ad00*/  @!P0 SYNCS.PHASECHK.TRANS64 P0, [R0+URZ], R3 ;  /* 0x00000003000085a7 */ /* 0x000ea400080010ff */
[----:B--2---:R-:W-:Y:S05]  /*ad10*/  @!P0 BRA `(.L_x_201) ;  /* 0xfffffffc00f08947 */ /* 0x004fea000383ffff */
[----:B------:R-:W-:Y:S05]  /*ad20*/  BRA `(.L_x_202) ;  /* 0xffffff8c00987947 */ /* 0x000fea000383ffff */
.L_x_67:
[----:B------:R-:W-:-:S07]  /*ad30*/  MOV R0, UR5 ;  /* 0x0000000500007c02 */ /* 0x000fce0008000f00 */
.L_x_203:
[----:B-1----:R1:W2:Y:S02]  /*ad40*/  SYNCS.PHASECHK.TRANS64.TRYWAIT P0, [R0+URZ], R3 ;  /* 0x00000003000075a7 */ /* 0x0022a400080011ff */
[----:B--2---:R-:W-:Y:S05]  /*ad50*/  @!P0 NANOSLEEP.SYNCS 0x989680 ;  /* 0x009896800000895d */ /* 0x004fea0003900000 */
[----:B------:R-:W2:Y:S02]  /*ad60*/  @!P0 SYNCS.PHASECHK.TRANS64 P0, [R0+URZ], R3 ;  /* 0x00000003000085a7 */ /* 0x000ea400080010ff */
[----:B--2---:R-:W-:Y:S05]  /*ad70*/  @!P0 BRA `(.L_x_203) ;  /* 0xfffffffc00f08947 */ /* 0x004fea000383ffff */
[----:B------:R-:W-:Y:S05]  /*ad80*/  BRA `(.L_x_204) ;  /* 0xffffff8c00a47947 */ /* 0x000fea000383ffff */
.L_x_68:
[----:B------:R-:W-:-:S07]  /*ad90*/  MOV R0, UR5 ;  /* 0x0000000500007c02 */ /* 0x000fce0008000f00 */
.L_x_205:
[----:B-1----:R1:W2:Y:S02]  /*ada0*/  SYNCS.PHASECHK.TRANS64.TRYWAIT P0, [R0+URZ], R3 ;  /* 0x00000003000075a7 */ /* 0x0022a400080011ff */
[----:B--2---:R-:W-:Y:S05]  /*adb0*/  @!P0 NANOSLEEP.SYNCS 0x989680 ;  /* 0x009896800000895d */ /* 0x004fea0003900000 */
[----:B------:R-:W2:Y:S02]  /*adc0*/  @!P0 SYNCS.PHASECHK.TRANS64 P0, [R0+URZ], R3 ;  /* 0x00000003000085a7 */ /* 0x000ea400080010ff */
[----:B--2---:R-:W-:Y:S05]  /*add0*/  @!P0 BRA `(.L_x_205) ;  /* 0xfffffffc00f08947 */ /* 0x004fea000383ffff */
[----:B------:R-:W-:Y:S05]  /*ade0*/  BRA `(.L_x_206) ;  /* 0xffffff8c00b07947 */ /* 0x000fea000383ffff */
.L_x_69:
[----:B------:R-:W-:-:S07]  /*adf0*/  MOV R0, UR5 ;  /* 0x0000000500007c02 */ /* 0x000fce0008000f00 */
.L_x_207:
[----:B-1----:R1:W2:Y:S02]  /*ae00*/  SYNCS.PHASECHK.TRANS64.TRYWAIT P0, [R0+URZ], R3 ;  /* 0x00000003000075a7 */ /* 0x0022a400080011ff */
[----:B--2---:R-:W-:Y:S05]  /*ae10*/  @!P0 NANOSLEEP.SYNCS 0x989680 ;  /* 0x009896800000895d */ /* 0x004fea0003900000 */
[----:B------:R-:W2:Y:S02]  /*ae20*/  @!P0 SYNCS.PHASECHK.TRANS64 P0, [R0+URZ], R3 ;  /* 0x00000003000085a7 */ /* 0x000ea400080010ff */
[----:B--2---:R-:W-:Y:S05]  /*ae30*/  @!P0 BRA `(.L_x_207) ;  /* 0xfffffffc00f08947 */ /* 0x004fea000383ffff */
[----:B------:R-:W-:Y:S05]  /*ae40*/  BRA `(.L_x_208) ;  /* 0xffffff8c00bc7947 */ /* 0x000fea000383ffff */
.L_x_70:
[----:B------:R-:W-:-:S07]  /*ae50*/  MOV R0, UR5 ;  /* 0x0000000500007c02 */ /* 0x000fce0008000f00 */
.L_x_209:
[----:B-1----:R1:W2:Y:S02]  /*ae60*/  SYNCS.PHASECHK.TRANS64.TRYWAIT P0, [R0+URZ], R3 ;  /* 0x00000003000075a7 */ /* 0x0022a400080011ff */
[----:B--2---:R-:W-:Y:S05]  /*ae70*/  @!P0 NANOSLEEP.SYNCS 0x989680 ;  /* 0x009896800000895d */ /* 0x004fea0003900000 */
[----:B------:R-:W2:Y:S02]  /*ae80*/  @!P0 SYNCS.PHASECHK.TRANS64 P0, [R0+URZ], R3 ;  /* 0x00000003000085a7 */ /* 0x000ea400080010ff */
[----:B--2---:R-:W-:Y:S05]  /*ae90*/  @!P0 BRA `(.L_x_209) ;  /* 0xfffffffc00f08947 */ /* 0x004fea000383ffff */
[----:B------:R-:W-:Y:S05]  /*aea0*/  BRA `(.L_x_210) ;  /* 0xffffff8c00c87947 */ /* 0x000fea000383ffff */
.L_x_71:
[----:B------:R-:W-:-:S07]  /*aeb0*/  MOV R0, UR5 ;  /* 0x0000000500007c02 */ /* 0x000fce0008000f00 */
.L_x_211:
[----:B-1----:R1:W2:Y:S02]  /*aec0*/  SYNCS.PHASECHK.TRANS64.TRYWAIT P0, [R0+URZ], R3 ;  /* 0x00000003000075a7 */ /* 0x0022a400080011ff */
[----:B--2---:R-:W-:Y:S05]  /*aed0*/  @!P0 NANOSLEEP.SYNCS 0x989680 ;  /* 0x009896800000895d */ /* 0x004fea0003900000 */
[----:B------:R-:W2:Y:S02]  /*aee0*/  @!P0 SYNCS.PHASECHK.TRANS64 P0, [R0+URZ], R3 ;  /* 0x00000003000085a7 */ /* 0x000ea400080010ff */
[----:B--2---:R-:W-:Y:S05]  /*aef0*/  @!P0 BRA `(.L_x_211) ;  /* 0xfffffffc00f08947 */ /* 0x004fea000383ffff */
[----:B------:R-:W-:Y:S05]  /*af00*/  BRA `(.L_x_212) ;  /* 0xffffff8c00d47947 */ /* 0x000fea000383ffff */
.L_x_72:
[----:B------:R-:W-:-:S07]  /*af10*/  MOV R0, UR5 ;  /* 0x0000000500007c02 */ /* 0x000fce0008000f00 */
.L_x_213:
[----:B-1----:R1:W2:Y:S02]  /*af20*/  SYNCS.PHASECHK.TRANS64.TRYWAIT P0, [R0+URZ], R3 ;  /* 0x00000003000075a7 */ /* 0x0022a400080011ff */
[----:B--2---:R-:W-:Y:S05]  /*af30*/  @!P0 NANOSLEEP.SYNCS 0x989680 ;  /* 0x009896800000895d */ /* 0x004fea0003900000 */
[----:B------:R-:W2:Y:S02]  /*af40*/  @!P0 SYNCS.PHASECHK.TRANS64 P0, [R0+URZ], R3 ;  /* 0x00000003000085a7 */ /* 0x000ea400080010ff */
[----:B--2---:R-:W-:Y:S05]  /*af50*/  @!P0 BRA `(.L_x_213) ;  /* 0xfffffffc00f08947 */ /* 0x004fea000383ffff */
[----:B------:R-:W-:Y:S05]  /*af60*/  BRA `(.L_x_214) ;  /* 0xffffff8c00e07947 */ /* 0x000fea000383ffff */
.L_x_73:
[----:B------:R-:W-:-:S07]  /*af70*/  MOV R0, UR5 ;  /* 0x0000000500007c02 */ /* 0x000fce0008000f00 */
.L_x_215:
[----:B-1----:R1:W2:Y:S02]  /*af80*/  SYNCS.PHASECHK.TRANS64.TRYWAIT P0, [R0+URZ], R3 ;  /* 0x00000003000075a7 */ /* 0x0022a400080011ff */
[----:B--2---:R-:W-:Y:S05]  /*af90*/  @!P0 NANOSLEEP.SYNCS 0x989680 ;  /* 0x009896800000895d */ /* 0x004fea0003900000 */
[----:B------:R-:W2:Y:S02]  /*afa0*/  @!P0 SYNCS.PHASECHK.TRANS64 P0, [R0+URZ], R3 ;  /* 0x00000003000085a7 */ /* 0x000ea400080010ff */
[----:B--2---:R-:W-:Y:S05]  /*afb0*/  @!P0 BRA `(.L_x_215) ;  /* 0xfffffffc00f08947 */ /* 0x004fea000383ffff */
[----:B------:R-:W-:Y:S05]  /*afc0*/  BRA `(.L_x_216) ;  /* 0xffffff8c00ec7947 */ /* 0x000fea000383ffff */
.L_x_74:
[----:B------:R-:W-:-:S07]  /*afd0*/  MOV R0, UR5 ;  /* 0x0000000500007c02 */ /* 0x000fce0008000f00 */
.L_x_217:
[----:B-1----:R1:W2:Y:S02]  /*afe0*/  SYNCS.PHASECHK.TRANS64.TRYWAIT P0, [R0+URZ], R3 ;  /* 0x00000003000075a7 */ /* 0x0022a400080011ff */
[----:B--2---:R-:W-:Y:S05]  /*aff0*/  @!P0 NANOSLEEP.SYNCS 0x989680 ;  /* 0x009896800000895d */ /* 0x004fea0003900000 */
[----:B------:R-:W2:Y:S02]  /*b000*/  @!P0 SYNCS.PHASECHK.TRANS64 P0, [R0+URZ], R3 ;  /* 0x00000003000085a7 */ /* 0x000ea400080010ff */
[----:B--2---:R-:W-:Y:S05]  /*b010*/  @!P0 BRA `(.L_x_217) ;  /* 0xfffffffc00f08947 */ /* 0x004fea000383ffff */
[----:B------:R-:W-:Y:S05]  /*b020*/  BRA `(.L_x_218) ;  /* 0xffffff8c00f87947 */ /* 0x000fea000383ffff */
.L_x_77:
[----:B-1----:R1:W2:Y:S02]  /*b030*/  SYNCS.PHASECHK.TRANS64.TRYWAIT P0, [R2+URZ+0x290], R5 ;  /* 0x00029005020075a7 */ /* 0x0022a400080011ff */
[----:B--2---:R-:W-:Y:S05]  /*b040*/  @!P0 NANOSLEEP.SYNCS 0x989680 ;  /* 0x009896800000895d */ /* 0x004fea0003900000 */
[----:B------:R-:W2:Y:S02]  /*b050*/  @!P0 SYNCS.PHASECHK.TRANS64 P0, [R2+URZ+0x290], R5 ;  /* 0x00029005020085a7 */ /* 0x000ea400080010ff */
[----:B--2---:R-:W-:Y:S05]  /*b060*/  @!P0 BRA `(.L_x_77) ;  /* 0xfffffffc00f08947 */ /* 0x004fea000383ffff */
[----:B------:R-:W-:Y:S05]  /*b070*/  BRA `(.L_x_219) ;  /* 0xffffff9000547947 */ /* 0x000fea000383ffff */
.L_x_78:
[----:B------:R-:W-:-:S07]  /*b080*/  MOV R2, UR4 ;  /* 0x0000000400027c02 */ /* 0x000fce0008000f00 */
.L_x_220:
[----:B-1----:R1:W2:Y:S02]  /*b090*/  SYNCS.PHASECHK.TRANS64.TRYWAIT P0, [R2+URZ+0x240], R5 ;  /* 0x00024005020075a7 */ /* 0x0022a400080011ff */
[----:B--2---:R-:W-:Y:S05]  /*b0a0*/  @!P0 NANOSLEEP.SYNCS 0x989680 ;  /* 0x009896800000895d */ /* 0x004fea0003900000 */
[----:B------:R-:W2:Y:S02]  /*b0b0*/  @!P0 SYNCS.PHASECHK.TRANS64 P0, [R2+URZ+0x240], R5 ;  /* 0x00024005020085a7 */ /* 0x000ea400080010ff */
[----:B--2---:R-:W-:Y:S05]  /*b0c0*/  @!P0 BRA `(.L_x_220) ;  /* 0xfffffffc00f08947 */ /* 0x004fea000383ffff */
[----:B------:R-:W-:Y:S05]  /*b0d0*/  BRA `(.L_x_221) ;  /* 0xffffff9000647947 */ /* 0x000fea000383ffff */
.L_x_79:
[----:B-1----:R1:W2:Y:S02]  /*b0e0*/  SYNCS.PHASECHK.TRANS64.TRYWAIT P1, [R2+URZ+0x230], R5 ;  /* 0x00023005020075a7 */ /* 0x0022a400080211ff */
[----:B--2---:R-:W-:Y:S05]  /*b0f0*/  @!P1 NANOSLEEP.SYNCS 0x989680 ;  /* 0x009896800000995d */ /* 0x004fea0003900000 */
[----:B------:R-:W2:Y:S02]  /*b100*/  @!P1 SYNCS.PHASECHK.TRANS64 P1, [R2+URZ+0x230], R5 ;  /* 0x00023005020095a7 */ /* 0x000ea400080210ff */
[----:B--2---:R-:W-:Y:S05]  /*b110*/  @!P1 BRA `(.L_x_79) ;  /* 0xfffffffc00f09947 */ /* 0x004fea000383ffff */
[----:B------:R-:W-:Y:S05]  /*b120*/  BRA `(.L_x_222) ;  /* 0xffffff9000947947 */ /* 0x000fea000383ffff */
.L_x_82:
[----:B------:R-:W-:-:S07]  /*b130*/  MOV R0, UR4 ;  /* 0x0000000400007c02 */ /* 0x000fce0008000f00 */
.L_x_223:
[----:B-1----:R1:W2:Y:S02]  /*b140*/  SYNCS.PHASECHK.TRANS64.TRYWAIT P0, [R0+URZ+0x240], R3 ;  /* 0x00024003000075a7 */ /* 0x0022a400080011ff */
[----:B--2---:R-:W-:Y:S05]  /*b150*/  @!P0 NANOSLEEP.SYNCS 0x989680 ;  /* 0x009896800000895d */ /* 0x004fea0003900000 */
[----:B------:R-:W2:Y:S02]  /*b160*/  @!P0 SYNCS.PHASECHK.TRANS64 P0, [R0+URZ+0x240], R3 ;  /* 0x00024003000085a7 */ /* 0x000ea400080010ff */
[----:B--2---:R-:W-:Y:S05]  /*b170*/  @!P0 BRA `(.L_x_223) ;  /* 0xfffffffc00f08947 */ /* 0x004fea000383ffff */
[----:B------:R-:W-:Y:S05]  /*b180*/  BRA `(.L_x_81) ;  /* 0xffffff9000e87947 */ /* 0x000fea000383ffff */
.L_x_91:
[----:B-1----:R-:W-:-:S04]  /*b190*/  MOV R0, UR5 ;  /* 0x0000000500007c02 */ /* 0x002fc80008000f00 */
[----:B------:R1:W2:Y:S03]  /*b1a0*/  SYNCS.PHASECHK.TRANS64.TRYWAIT P0, [R0+URZ+0x8], R7 ;  /* 0x00000807000075a7 */ /* 0x0002a600080011ff */
[----:B--2---:R-:W-:Y:S05]  /*b1b0*/  @!P0 NANOSLEEP.SYNCS 0x989680 ;  /* 0x009896800000895d */ /* 0x004fea0003900000 */
[----:B------:R-:W2:Y:S02]  /*b1c0*/  @!P0 SYNCS.PHASECHK.TRANS64 P0, [R0+URZ+0x8], R7 ;  /* 0x00000807000085a7 */ /* 0x000ea400080010ff */
[----:B--2---:R-:W-:Y:S05]  /*b1d0*/  @!P0 BRA `(.L_x_91) ;  /* 0xfffffffc00ec8947 */ /* 0x004fea000383ffff */
[----:B------:R-:W-:Y:S05]  /*b1e0*/  BRA `(.L_x_90) ;  /* 0xffffff94009c7947 */ /* 0x000fea000383ffff */
.L_x_93:
[----:B------:R-:W-:Y:S01]  /*b1f0*/  BSSY B0, `(.L_x_224) ;  /* 0x0000006000007945 */ /* 0x000fe20003800000 */
[----:B------:R-:W-:-:S07]  /*b200*/  MOV R15, 0xffffffff ;  /* 0xffffffff000f7802 */ /* 0x000fce0000000f00 */
[----:B-1---5:R-:W-:Y:S05]  /*b210*/  WARPSYNC.COLLECTIVE R15, `(.L_x_225) ;  /* 0x000000000f0c7348 */ /* 0x022fea0003c00000 */
[----:B------:R-:W-:Y:S02]  /*b220*/  ELECT P6, UR79, PT ;  /* 0x00000000004f782f */ /* 0x000fe400038c0000 */
[----:B------:R-:W-:Y:S01]  /*b230*/  MOV R14, UR79 ;  /* 0x0000004f000e7c02 */ /* 0x000fe20008000f00 */
[----:B-1---5:R-:W-:Y:S10]  /*b240*/  ENDCOLLECTIVE ;  /* 0x000000000000791b */ /* 0x022ff40003800000 */
.L_x_225:
[----:B------:R-:W-:Y:S05]  /*b250*/  BSYNC B0 ;  /* 0x0000000000007941 */ /* 0x000fea0003800000 */
.L_x_224:
[----:B------:R-:W-:Y:S01]  /*b260*/  PLOP3.LUT P0, PT, P6, PT, PT, 0x80, 0x8 ;  /* 0x000000000008781c */ /* 0x000fe2000370f070 */
[----:B------:R-:W-:-:S12]  /*b270*/  BRA `(.L_x_226) ;  /* 0xffffff9400c87947 */ /* 0x000fd8000383ffff */
.L_x_95:
[----:B-1----:R-:W-:-:S04]  /*b280*/  MOV R0, UR5 ;  /* 0x0000000500007c02 */ /* 0x002fc80008000f00 */
[----:B------:R1:W2:Y:S03]  /*b290*/  SYNCS.PHASECHK.TRANS64.TRYWAIT P0, [R0+URZ+0x8], R5 ;  /* 0x00000805000075a7 */ /* 0x0002a600080011ff */
[----:B--2---:R-:W-:Y:S05]  /*b2a0*/  @!P0 NANOSLEEP.SYNCS 0x989680 ;  /* 0x009896800000895d */ /* 0x004fea0003900000 */
[----:B------:R-:W2:Y:S02]  /*b2b0*/  @!P0 SYNCS.PHASECHK.TRANS64 P0, [R0+URZ+0x8], R5 ;  /* 0x00000805000085a7 */ /* 0x000ea400080010ff */
[----:B--2---:R-:W-:Y:S05]  /*b2c0*/  @!P0 BRA `(.L_x_95) ;  /* 0xfffffffc00ec8947 */ /* 0x004fea000383ffff */
[----:B------:R-:W-:Y:S05]  /*b2d0*/  BRA `(.L_x_94) ;  /* 0xffffff9400cc7947 */ /* 0x000fea000383ffff */
.L_x_96:
[----:B-1----:R1:W2:Y:S02]  /*b2e0*/  SYNCS.PHASECHK.TRANS64.TRYWAIT P0, [R0+URZ+0x230], R5 ;  /* 0x00023005000075a7 */ /* 0x0022a400080011ff */
[----:B--2---:R-:W-:Y:S05]  /*b2f0*/  @!P0 NANOSLEEP.SYNCS 0x989680 ;  /* 0x009896800000895d */ /* 0x004fea0003900000 */
[----:B------:R-:W2:Y:S02]  /*b300*/  @!P0 SYNCS.PHASECHK.TRANS64 P0, [R0+URZ+0x230], R5 ;  /* 0x00023005000085a7 */ /* 0x000ea400080010ff */
[----:B--2---:R-:W-:Y:S05]  /*b310*/  @!P0 BRA `(.L_x_96) ;  /* 0xfffffffc00f08947 */ /* 0x004fea000383ffff */
[----:B------:R-:W-:Y:S05]  /*b320*/  BRA `(.L_x_227) ;  /* 0xffffff9800a07947 */ /* 0x000fea000383ffff */
.L_x_98:
[----:B------:R-:W-:-:S07]  /*b330*/  MOV R0, UR19 ;  /* 0x0000001300007c02 */ /* 0x000fce0008000f00 */
.L_x_228:
[----:B-1----:R1:W2:Y:S02]  /*b340*/  SYNCS.PHASECHK.TRANS64.TRYWAIT P0, [R0+URZ+0x270], R5 ;  /* 0x00027005000075a7 */ /* 0x0022a400080011ff */
[----:B--2---:R-:W-:Y:S05]  /*b350*/  @!P0 NANOSLEEP.SYNCS 0x989680 ;  /* 0x009896800000895d */ /* 0x004fea0003900000 */
[----:B------:R-:W2:Y:S02]  /*b360*/  @!P0 SYNCS.PHASECHK.TRANS64 P0, [R0+URZ+0x270], R5 ;  /* 0x00027005000085a7 */ /* 0x000ea400080010ff */
[----:B--2---:R-:W-:Y:S05]  /*b370*/  @!P0 BRA `(.L_x_228) ;  /* 0xfffffffc00f08947 */ /* 0x004fea000383ffff */
[----:B------:R-:W-:Y:S05]  /*b380*/  BRA `(.L_x_229) ;  /* 0xffffff9800e87947 */ /* 0x000fea000383ffff */
.L_x_101:
[----:B------:R-:W-:Y:S07]  /*b390*/  MOV R0, UR6 ;  /* 0x0000000600007c02 */ /* 0x000fee0008000f00 */
.L_x_230:
[----:B-1----:R1:W2:Y:S02]  /*b3a0*/  SYNCS.PHASECHK.TRANS64.TRYWAIT P0, [R0+URZ], R5 ;  /* 0x00000005000075a7 */ /* 0x0022a400080011ff */
[----:B--2---:R-:W-:Y:S05]  /*b3b0*/  @!P0 NANOSLEEP.SYNCS 0x989680 ;  /* 0x009896800000895d */ /* 0x004fea0003900000 */
[----:B------:R-:W2:Y:S02]  /*b3c0*/  @!P0 SYNCS.PHASECHK.TRANS64 P0, [R0+URZ], R5 ;  /* 0x00000005000085a7 */ /* 0x000ea400080010ff */
[----:B--2---:R-:W-:Y:S05]  /*b3d0*/  @!P0 BRA `(.L_x_230) ;  /* 0xfffffffc00f08947 */ /* 0x004fea000383ffff */
[----:B------:R-:W-:Y:S05]  /*b3e0*/  BRA `(.L_x_100) ;  /* 0xffffff9c00007947 */ /* 0x000fea000383ffff */
.L_x_105:
[----:B-1----:R-:W-:-:S07]  /*b3f0*/  MOV R0, UR4 ;  /* 0x0000000400007c02 */ /* 0x002fce0008000f00 */
.L_x_231:
[----:B-1----:R1:W2:Y:S02]  /*b400*/  SYNCS.PHASECHK.TRANS64.TRYWAIT P0, [R0+URZ], R3 ;  /* 0x00000003000075a7 */ /* 0x0022a400080011ff */
[----:B--2---:R-:W-:Y:S05]  /*b410*/  @!P0 NANOSLEEP.SYNCS 0x989680 ;  /* 0x009896800000895d */ /* 0x004fea0003900000 */
[----:B------:R-:W2:Y:S02]  /*b420*/  @!P0 SYNCS.PHASECHK.TRANS64 P0, [R0+URZ], R3 ;  /* 0x00000003000085a7 */ /* 0x000ea400080010ff */
[----:B--2---:R-:W-:Y:S05]  /*b430*/  @!P0 BRA `(.L_x_231) ;  /* 0xfffffffc00f08947 */ /* 0x004fea000383ffff */
[----:B------:R-:W-:Y:S05]  /*b440*/  BRA `(.L_x_232) ;  /* 0xffffff9c00b87947 */ /* 0x000fea000383ffff */
.L_x_106:
[----:B------:R-:W-:-:S07]  /*b450*/  MOV R0, UR5 ;  /* 0x0000000500007c02 */ /* 0x000fce0008000f00 */
.L_x_233:
[----:B-1----:R1:W2:Y:S02]  /*b460*/  SYNCS.PHASECHK.TRANS64.TRYWAIT P0, [R0+URZ], R3 ;  /* 0x00000003000075a7 */ /* 0x0022a400080011ff */
[----:B--2---:R-:W-:Y:S05]  /*b470*/  @!P0 NANOSLEEP.SYNCS 0x989680 ;  /* 0x009896800000895d */ /* 0x004fea0003900000 */
[----:B------:R-:W2:Y:S02]  /*b480*/  @!P0 SYNCS.PHASECHK.TRANS64 P0, [R0+URZ], R3 ;  /* 0x00000003000085a7 */ /* 0x000ea400080010ff */
[----:B--2---:R-:W-:Y:S05]  /*b490*/  @!P0 BRA `(.L_x_233) ;  /* 0xfffffffc00f08947 */ /* 0x004fea000383ffff */
[----:B------:R-:W-:Y:S05]  /*b4a0*/  BRA `(.L_x_234) ;  /* 0xffffff9c00c47947 */ /* 0x000fea000383ffff */
.L_x_107:
[----:B------:R-:W-:-:S07]  /*b4b0*/  MOV R0, UR5 ;  /* 0x0000000500007c02 */ /* 0x000fce0008000f00 */
.L_x_235:
[----:B-1----:R1:W2:Y:S02]  /*b4c0*/  SYNCS.PHASECHK.TRANS64.TRYWAIT P0, [R0+URZ], R3 ;  /* 0x00000003000075a7 */ /* 0x0022a400080011ff */
[----:B--2---:R-:W-:Y:S05]  /*b4d0*/  @!P0 NANOSLEEP.SYNCS 0x989680 ;  /* 0x009896800000895d */ /* 0x004fea0003900000 */
[----:B------:R-:W2:Y:S02]  /*b4e0*/  @!P0 SYNCS.PHASECHK.TRANS64 P0, [R0+URZ], R3 ;  /* 0x00000003000085a7 */ /* 0x000ea400080010ff */
[----:B--2---:R-:W-:Y:S05]  /*b4f0*/  @!P0 BRA `(.L_x_235) ;  /* 0xfffffffc00f08947 */ /* 0x004fea000383ffff */
[----:B------:R-:W-:Y:S05]  /*b500*/  BRA `(.L_x_236) ;  /* 0xffffff9c00d07947 */ /* 0x000fea000383ffff */
.L_x_110:
[----:B------:R-:W-:-:S07]  /*b510*/  MOV R0, UR13 ;  /* 0x0000000d00007c02 */ /* 0x000fce0008000f00 */
.L_x_237:
[----:B-1----:R1:W2:Y:S02]  /*b520*/  SYNCS.PHASECHK.TRANS64.TRYWAIT P1, [R0+URZ+0x2b0], R3 ;  /* 0x0002b003000075a7 */ /* 0x0022a400080211ff */
[----:B--2---:R-:W-:Y:S05]  /*b530*/  @!P1 NANOSLEEP.SYNCS 0x989680 ;  /* 0x009896800000995d */ /* 0x004fea0003900000 */
[----:B------:R-:W2:Y:S02]  /*b540*/  @!P1 SYNCS.PHASECHK.TRANS64 P1, [R0+URZ+0x2b0], R3 ;  /* 0x0002b003000095a7 */ /* 0x000ea400080210ff */
[----:B--2---:R-:W-:Y:S05]  /*b550*/  @!P1 BRA `(.L_x_237) ;  /* 0xfffffffc00f09947 */ /* 0x004fea000383ffff */
[----:B------:R-:W-:Y:S05]  /*b560*/  BRA `(.L_x_238) ;  /* 0xffffffa0001c7947 */ /* 0x000fea000383ffff */
.L_x_115:
[----:B--2---:R2:W3:Y:S02]  /*b570*/  SYNCS.PHASECHK.TRANS64.TRYWAIT P0, [R12+URZ+0x230], R9 ;  /* 0x000230090c0075a7 */ /* 0x0044e400080011ff */
[----:B---3--:R-:W-:Y:S05]  /*b580*/  @!P0 NANOSLEEP.SYNCS 0x989680 ;  /* 0x009896800000895d */ /* 0x008fea0003900000 */
[----:B------:R-:W3:Y:S02]  /*b590*/  @!P0 SYNCS.PHASECHK.TRANS64 P0, [R12+URZ+0x230], R9 ;  /* 0x000230090c0085a7 */ /* 0x000ee400080010ff */
[----:B---3--:R-:W-:Y:S05]  /*b5a0*/  @!P0 BRA `(.L_x_115) ;  /* 0xfffffffc00f08947 */ /* 0x008fea000383ffff */
[----:B------:R-:W-:Y:S05]  /*b5b0*/  BRA `(.L_x_239) ;  /* 0xffffffa400407947 */ /* 0x000fea000383ffff */
.L_x_118:
[----:B------:R-:W-:Y:S07]  /*b5c0*/  MOV R0, UR21 ;  /* 0x0000001500007c02 */ /* 0x000fee0008000f00 */
.L_x_240:
[----:B--2---:R2:W3:Y:S02]  /*b5d0*/  SYNCS.PHASECHK.TRANS64.TRYWAIT P2, [R0+URZ+0x228], R11 ;  /* 0x0002280b000075a7 */ /* 0x0044e400080411ff */
[----:B---3--:R-:W-:Y:S05]  /*b5e0*/  @!P2 NANOSLEEP.SYNCS 0x989680 ;  /* 0x009896800000a95d */ /* 0x008fea0003900000 */
[----:B------:R-:W3:Y:S02]  /*b5f0*/  @!P2 SYNCS.PHASECHK.TRANS64 P2, [R0+URZ+0x228], R11 ;  /* 0x0002280b0000a5a7 */ /* 0x000ee400080410ff */
[----:B---3--:R-:W-:Y:S05]  /*b600*/  @!P2 BRA `(.L_x_240) ;  /* 0xfffffffc00f0a947 */ /* 0x008fea000383ffff */
[----:B------:R-:W-:Y:S05]  /*b610*/  BRA `(.L_x_117) ;  /* 0xffffffa800a87947 */ /* 0x000fea000383ffff */
.L_x_121:
[----:B--2---:R-:W-:Y:S07]  /*b620*/  MOV R0, UR21 ;  /* 0x0000001500007c02 */ /* 0x004fee0008000f00 */
.L_x_241:
[----:B--2---:R2:W3:Y:S02]  /*b630*/  SYNCS.PHASECHK.TRANS64.TRYWAIT P0, [R0+URZ+0x210], R9 ;  /* 0x00021009000075a7 */ /* 0x0044e400080011ff */
[----:B---3--:R-:W-:Y:S05]  /*b640*/  @!P0 NANOSLEEP.SYNCS 0x989680 ;  /* 0x009896800000895d */ /* 0x008fea0003900000 */
[----:B------:R-:W3:Y:S02]  /*b650*/  @!P0 SYNCS.PHASECHK.TRANS64 P0, [R0+URZ+0x210], R9 ;  /* 0x00021009000085a7 */ /* 0x000ee400080010ff */
[----:B---3--:R-:W-:Y:S05]  /*b660*/  @!P0 BRA `(.L_x_241) ;  /* 0xfffffffc00f08947 */ /* 0x008fea000383ffff */
[----:B------:R-:W-:Y:S05]  /*b670*/  BRA `(.L_x_242) ;  /* 0xffffffac00047947 */ /* 0x000fea000383ffff */
.L_x_122:
[----:B------:R-:W-:Y:S07]  /*b680*/  MOV R0, UR21 ;  /* 0x0000001500007c02 */ /* 0x000fee0008000f00 */
.L_x_243:
[----:B--2---:R2:W3:Y:S02]  /*b690*/  SYNCS.PHASECHK.TRANS64.TRYWAIT P0, [R0+URZ+0x218], R9 ;  /* 0x00021809000075a7 */ /* 0x0044e400080011ff */
[----:B---3--:R-:W-:Y:S05]  /*b6a0*/  @!P0 NANOSLEEP.SYNCS 0x989680 ;  /* 0x009896800000895d */ /* 0x008fea0003900000 */
[----:B------:R-:W3:Y:S02]  /*b6b0*/  @!P0 SYNCS.PHASECHK.TRANS64 P0, [R0+URZ+0x218], R9 ;  /* 0x00021809000085a7 */ /* 0x000ee400080010ff */
[----:B---3--:R-:W-:Y:S05]  /*b6c0*/  @!P0 BRA `(.L_x_243) ;  /* 0xfffffffc00f08947 */ /* 0x008fea000383ffff */
[----:B------:R-:W-:Y:S05]  /*b6d0*/  BRA `(.L_x_244) ;  /* 0xffffffac003c7947 */ /* 0x000fea000383ffff */
.L_x_124:
[----:B------:R-:W-:-:S07]  /*b6e0*/  MOV R0, UR21 ;  /* 0x0000001500007c02 */ /* 0x000fce0008000f00 */
.L_x_245:
[----:B---3--:R3:W4:Y:S02]  /*b6f0*/  SYNCS.PHASECHK.TRANS64.TRYWAIT P0, [R0+URZ+0x210], R3 ;  /* 0x00021003000075a7 */ /* 0x00872400080011ff */
[----:B----4-:R-:W-:Y:S05]  /*b700*/  @!P0 NANOSLEEP.SYNCS 0x989680 ;  /* 0x009896800000895d */ /* 0x010fea0003900000 */
[----:B------:R-:W4:Y:S02]  /*b710*/  @!P0 SYNCS.PHASECHK.TRANS64 P0, [R0+URZ+0x210], R3 ;  /* 0x00021003000085a7 */ /* 0x000f2400080010ff */
[----:B----4-:R-:W-:Y:S05]  /*b720*/  @!P0 BRA `(.L_x_245) ;  /* 0xfffffffc00f08947 */ /* 0x010fea000383ffff */
[----:B------:R-:W-:Y:S05]  /*b730*/  BRA `(.L_x_246) ;  /* 0xffffffac00ac7947 */ /* 0x000fea000383ffff */
.L_x_126:
[----:B--2---:R2:W4:Y:S02]  /*b740*/  SYNCS.PHASECHK.TRANS64.TRYWAIT P0, [R3+URZ+0x230], R0 ;  /* 0x00023000030075a7 */ /* 0x00452400080011ff */
[----:B----4-:R-:W-:Y:S05]  /*b750*/  @!P0 NANOSLEEP.SYNCS 0x989680 ;  /* 0x009896800000895d */ /* 0x010fea0003900000 */
[----:B------:R-:W4:Y:S02]  /*b760*/  @!P0 SYNCS.PHASECHK.TRANS64 P0, [R3+URZ+0x230], R0 ;  /* 0x00023000030085a7 */ /* 0x000f2400080010ff */
[----:B----4-:R-:W-:Y:S05]  /*b770*/  @!P0 BRA `(.L_x_126) ;  /* 0xfffffffc00f08947 */ /* 0x010fea000383ffff */
[----:B------:R-:W-:Y:S05]  /*b780*/  BRA `(.L_x_247) ;  /* 0xffffffb000707947 */ /* 0x000fea000383ffff */
.L_x_137:
[----:B--2---:R2:W1:Y:S02]  /*b790*/  SYNCS.PHASECHK.TRANS64.TRYWAIT P1, [R3+URZ+0x200], R2 ;  /* 0x00020002030075a7 */ /* 0x00446400080211ff */
[----:B-1----:R-:W-:Y:S05]  /*b7a0*/  @!P1 NANOSLEEP.SYNCS 0x989680 ;  /* 0x009896800000995d */ /* 0x002fea0003900000 */
[----:B------:R-:W1:Y:S02]  /*b7b0*/  @!P1 SYNCS.PHASECHK.TRANS64 P1, [R3+URZ+0x200], R2 ;  /* 0x00020002030095a7 */ /* 0x000e6400080210ff */
[----:B-1----:R-:W-:Y:S05]  /*b7c0*/  @!P1 BRA `(.L_x_137) ;  /* 0xfffffffc00f09947 */ /* 0x002fea000383ffff */
[----:B------:R-:W-:Y:S05]  /*b7d0*/  BRA `(.L_x_136) ;  /* 0xffffffbc00e07947 */ /* 0x000fea000383ffff */
.L_x_139:
[----:B-1----:R1:W3:Y:S02]  /*b7e0*/  SYNCS.PHASECHK.TRANS64.TRYWAIT P0, [R164+URZ+0x250], R5 ;  /* 0x00025005a40075a7 */ /* 0x0022e400080011ff */
[----:B---3--:R-:W-:Y:S05]  /*b7f0*/  @!P0 NANOSLEEP.SYNCS 0x989680 ;  /* 0x009896800000895d */ /* 0x008fea0003900000 */
[----:B------:R-:W3:Y:S02]  /*b800*/  @!P0 SYNCS.PHASECHK.TRANS64 P0, [R164+URZ+0x250], R5 ;  /* 0x00025005a40085a7 */ /* 0x000ee400080010ff */
[----:B---3--:R-:W-:Y:S05]  /*b810*/  @!P0 BRA `(.L_x_139) ;  /* 0xfffffffc00f08947 */ /* 0x008fea000383ffff */
[----:B------:R-:W-:Y:S05]  /*b820*/  BRA `(.L_x_138) ;  /* 0xffffffc000387947 */ /* 0x000fea000383ffff */
.L_x_148:
[----:B---3--:R3:W4:Y:S02]  /*b830*/  SYNCS.PHASECHK.TRANS64.TRYWAIT P0, [R200+URZ+0x200], R3 ;  /* 0x00020003c80075a7 */ /* 0x00872400080011ff */
[----:B----4-:R-:W-:Y:S05]  /*b840*/  @!P0 NANOSLEEP.SYNCS 0x989680 ;  /* 0x009896800000895d */ /* 0x010fea0003900000 */
[----:B------:R-:W4:Y:S02]  /*b850*/  @!P0 SYNCS.PHASECHK.TRANS64 P0, [R200+URZ+0x200], R3 ;  /* 0x00020003c80085a7 */ /* 0x000f2400080010ff */
[----:B----4-:R-:W-:Y:S05]  /*b860*/  @!P0 BRA `(.L_x_148) ;  /* 0xfffffffc00f08947 */ /* 0x010fea000383ffff */
[----:B------:R-:W-:Y:S05]  /*b870*/  BRA `(.L_x_147) ;  /* 0xffffffd400487947 */ /* 0x000fea000383ffff */
        .weak           $__internal_0_$__cuda_sm10x_tcgen05_guardrail_trap_col_being_dealloced_not_returned_by_alloc
        .type           $__internal_0_$__cuda_sm10x_tcgen05_guardrail_trap_col_being_dealloced_not_returned_by_alloc,@function
        .size           $__internal_0_$__cuda_sm10x_tcgen05_guardrail_trap_col_being_dealloced_not_returned_by_alloc,($__internal_1_$__cuda_sm10x_tcgen05_guardrail_trap_phase_invalid_during_alloc - $__internal_0_$__cuda_sm10x_tcgen05_guardrail_trap_col_being_dealloced_not_returned_by_alloc)
$__internal_0_$__cuda_sm10x_tcgen05_guardrail_trap_col_being_dealloced_not_returned_by_alloc:
[----:B------:R-:W-:Y:S05]  /*b880*/  BPT.TRAP 0x1 ;  /* 0x000000040000795c */ /* 0x000fea0000300000 */
[----:B------:R-:W-:-:S04]  /*b890*/  HFMA2 R3, -RZ, RZ, 0, 0 ;  /* 0x00000000ff037431 */ /* 0x000fc800000001ff */
[----:B------:R-:W-:Y:S05]  /*b8a0*/  RET.REL.NODEC R2 `(_ZN7cutlass13device_kernelINS_4gemm6kernel13GemmUniversalIN4cute5tupleIJiiiiEEENS1_10collective13CollectiveMmaINS1_35MainloopSm100TmaUmmaWarpSpecializedILi32ELi2ELi4ENS5_IJNS4_1CILi4EEESB_NSA_ILi1EEEEEEEENS5_IJNSA_ILi256EEENSA_ILi128EEENSA_ILi32EEEEEENS_12float_e5m2_tENS5_IJlSC_lEEESJ_SK_NS4_8TiledMMAINS4_8MMA_AtomIJNS4_10MMA_TraitsINS4_25SM100_MMA_F8F6F4_2x1SM_SSEJSJ_SJ_fSF_SG_NS4_17integral_constantINS4_4UMMA5MajorELSR_0EEESS_NSP_INSQ_7ScaleInELST_0EEESU_EEEEEENS4_6LayoutINS5_IJSC_SC_SC_EEENS5_IJNSA_ILi0EEESZ_SZ_EEEEENS5_IJNS4_10UnderscoreES12_S12_EEEEENS4_28SM100_TMA_2SM_LOAD_MULTICASTENS4_14ComposedLayoutINS4_7SwizzleILi1ELi4ELi3EEENS4_18smem_ptr_flag_bitsILi8EEENSX_INS5_IJNSA_ILi8EEESH_EEENS5_IJSH_SC_EEEEEEEvNS4_8identityES15_S1F_vS1G_EENS_8epilogue10collective18CollectiveEpilogueINS1I_23Sm100TmaWarpSpecializedILi2ELi2ELi64ELb0ELb0EEEJNS5_IJSG_SG_SH_EEENS5_IJNSX_ISG_SC_EENSX_INSA_ILi64EEESC_EEEEESJ_SK_SJ_SK_NS1I_6fusion15FusionCallbacksIS1M_NS1S_17LinearCombinationISJ_fSJ_fLNS_15FloatRoundStyleE2EEES1N_S1R_JEEENS4_5SM1004TMEM4LOAD26SM100_TMEM_LOAD_32dp32b64xENS4_13SM90_TMA_LOADENS16_INS17_ILi2ELi4ELi3EEES1A_NSX_INS5_IJS1B_S1P_EEENS5_IJS1P_SC_EEEEEEENS4_39AutoVectorizingCopyWithAssumedAlignmentILi128EEENS4_14SM90_TMA_STOREES27_S29_S29_EEEvvEEEEvNT_6ParamsE) ;  /* 0xffffff4402d47950 */ /* 0x000fea0003c3ffff */
        .weak           $__internal_1_$__cuda_sm10x_tcgen05_guardrail_trap_phase_invalid_during_alloc
        .type           $__internal_1_$__cuda_sm10x_tcgen05_guardrail_trap_phase_invalid_during_alloc,@function
        .size           $__internal_1_$__cuda_sm10x_tcgen05_guardrail_trap_phase_invalid_during_alloc,($__internal_2_$__cuda_sm10x_tcgen05_guardrail_trap_unallocated_columns_being_dealloced - $__internal_1_$__cuda_sm10x_tcgen05_guardrail_trap_phase_invalid_during_alloc)
$__internal_1_$__cuda_sm10x_tcgen05_guardrail_trap_phase_invalid_during_alloc:
[----:B------:R-:W-:Y:S05]  /*b8b0*/  BPT.TRAP 0x1 ;  /* 0x000000040000795c */ /* 0x000fea0000300000 */
[----:B------:R-:W-:-:S04]  /*b8c0*/  MOV R5, 0x0 ;  /* 0x0000000000057802 */ /* 0x000fc80000000f00 */
[----:B------:R-:W-:Y:S05]  /*b8d0*/  RET.REL.NODEC R4 `(_ZN7cutlass13device_kernelINS_4gemm6kernel13GemmUniversalIN4cute5tupleIJiiiiEEENS1_10collective13CollectiveMmaINS1_35MainloopSm100TmaUmmaWarpSpecializedILi32ELi2ELi4ENS5_IJNS4_1CILi4EEESB_NSA_ILi1EEEEEEEENS5_IJNSA_ILi256EEENSA_ILi128EEENSA_ILi32EEEEEENS_12float_e5m2_tENS5_IJlSC_lEEESJ_SK_NS4_8TiledMMAINS4_8MMA_AtomIJNS4_10MMA_TraitsINS4_25SM100_MMA_F8F6F4_2x1SM_SSEJSJ_SJ_fSF_SG_NS4_17integral_constantINS4_4UMMA5MajorELSR_0EEESS_NSP_INSQ_7ScaleInELST_0EEESU_EEEEEENS4_6LayoutINS5_IJSC_SC_SC_EEENS5_IJNSA_ILi0EEESZ_SZ_EEEEENS5_IJNS4_10UnderscoreES12_S12_EEEEENS4_28SM100_TMA_2SM_LOAD_MULTICASTENS4_14ComposedLayoutINS4_7SwizzleILi1ELi4ELi3EEENS4_18smem_ptr_flag_bitsILi8EEENSX_INS5_IJNSA_ILi8EEESH_EEENS5_IJSH_SC_EEEEEEEvNS4_8identityES15_S1F_vS1G_EENS_8epilogue10collective18CollectiveEpilogueINS1I_23Sm100TmaWarpSpecializedILi2ELi2ELi64ELb0ELb0EEEJNS5_IJSG_SG_SH_EEENS5_IJNSX_ISG_SC_EENSX_INSA_ILi64EEESC_EEEEESJ_SK_SJ_SK_NS1I_6fusion15FusionCallbacksIS1M_NS1S_17LinearCombinationISJ_fSJ_fLNS_15FloatRoundStyleE2EEES1N_S1R_JEEENS4_5SM1004TMEM4LOAD26SM100_TMEM_LOAD_32dp32b64xENS4_13SM90_TMA_LOADENS16_INS17_ILi2ELi4ELi3EEES1A_NSX_INS5_IJS1B_S1P_EEENS5_IJS1P_SC_EEEEEEENS4_39AutoVectorizingCopyWithAssumedAlignmentILi128EEENS4_14SM90_TMA_STOREES27_S29_S29_EEEvvEEEEvNT_6ParamsE) ;  /* 0xffffff4404c87950 */ /* 0x000fea0003c3ffff */
        .weak           $__internal_2_$__cuda_sm10x_tcgen05_guardrail_trap_unallocated_columns_being_dealloced
        .type           $__internal_2_$__cuda_sm10x_tcgen05_guardrail_trap_unallocated_columns_being_dealloced,@function
        .size           $__internal_2_$__cuda_sm10x_tcgen05_guardrail_trap_unallocated_columns_being_dealloced,(.L_x_249 - $__internal_2_$__cuda_sm10x_tcgen05_guardrail_trap_unallocated_columns_being_dealloced)
$__internal_2_$__cuda_sm10x_tcgen05_guardrail_trap_unallocated_columns_being_dealloced:
[----:B------:R-:W-:Y:S05]  /*b8e0*/  BPT.TRAP 0x1 ;  /* 0x000000040000795c */ /* 0x000fea0000300000 */
[----:B------:R-:W-:-:S04]  /*b8f0*/  HFMA2 R3, -RZ, RZ, 0, 0 ;  /* 0x00000000ff037431 */ /* 0x000fc800000001ff */
[----:B------:R-:W-:Y:S05]  /*b900*/  RET.REL.NODEC R2 `(_ZN7cutlass13device_kernelINS_4gemm6kernel13GemmUniversalIN4cute5tupleIJiiiiEEENS1_10collective13CollectiveMmaINS1_35MainloopSm100TmaUmmaWarpSpecializedILi32ELi2ELi4ENS5_IJNS4_1CILi4EEESB_NSA_ILi1EEEEEEEENS5_IJNSA_ILi256EEENSA_ILi128EEENSA_ILi32EEEEEENS_12float_e5m2_tENS5_IJlSC_lEEESJ_SK_NS4_8TiledMMAINS4_8MMA_AtomIJNS4_10MMA_TraitsINS4_25SM100_MMA_F8F6F4_2x1SM_SSEJSJ_SJ_fSF_SG_NS4_17integral_constantINS4_4UMMA5MajorELSR_0EEESS_NSP_INSQ_7ScaleInELST_0EEESU_EEEEEENS4_6LayoutINS5_IJSC_SC_SC_EEENS5_IJNSA_ILi0EEESZ_SZ_EEEEENS5_IJNS4_10UnderscoreES12_S12_EEEEENS4_28SM100_TMA_2SM_LOAD_MULTICASTENS4_14ComposedLayoutINS4_7SwizzleILi1ELi4ELi3EEENS4_18smem_ptr_flag_bitsILi8EEENSX_INS5_IJNSA_ILi8EEESH_EEENS5_IJSH_SC_EEEEEEEvNS4_8identityES15_S1F_vS1G_EENS_8epilogue10collective18CollectiveEpilogueINS1I_23Sm100TmaWarpSpecializedILi2ELi2ELi64ELb0ELb0EEEJNS5_IJSG_SG_SH_EEENS5_IJNSX_ISG_SC_EENSX_INSA_ILi64EEESC_EEEEESJ_SK_SJ_SK_NS1I_6fusion15FusionCallbacksIS1M_NS1S_17LinearCombinationISJ_fSJ_fLNS_15FloatRoundStyleE2EEES1N_S1R_JEEENS4_5SM1004TMEM4LOAD26SM100_TMEM_LOAD_32dp32b64xENS4_13SM90_TMA_LOADENS16_INS17_ILi2ELi4ELi3EEES1A_NSX_INS5_IJS1B_S1P_EEENS5_IJS1P_SC_EEEEEEENS4_39AutoVectorizingCopyWithAssumedAlignmentILi128EEENS4_14SM90_TMA_STOREES27_S29_S29_EEEvvEEEEvNT_6ParamsE) ;  /* 0xffffff4402bc7950 */ /* 0x000fea0003c3ffff */
.L_x_248:
[----:B------:R-:W-:-:S00]  /*b910*/  BRA `(.L_x_248) ;  /* 0xfffffffc00fc7947 */ /* 0x000fc0000383ffff */
[----:B------:R-:W-:-:S00]  /*b920*/  NOP ;  /* 0x0000000000007918 */ /* 0x000fc00000000000 */
        /* <DEDUP_REMOVED lines=13> */
.L_x_249:


//--------------------- .nv.global.init           --------------------------
	.section	.nv.global.init,"aw",@progbits
.nv.global.init:
	.type		$str$27,@object
	.size		$str$27,($str$28 - $str$27)
$str$27:
        /*0000*/ 	.byte	0x28, 0x61, 0x64, 0x64, 0x72, 0x65, 0x73, 0x73, 0x20, 0x26, 0x20, 0x6d, 0x61, 0x73, 0x6b, 0x29
        /*0010*/ 	.byte	0x20, 0x3d, 0x3d, 0x20, 0x30, 0x00
	.type		$str$28,@object
	.size		$str$28,($str$26 - $str$28)
$str$28:
        /*0016*/ 	.byte	0x2f, 0x74, 0x6d, 0x70, 0x2f, 0x63, 0x75, 0x74, 0x6c, 0x61, 0x73, 0x73, 0x5f, 0x73, 0x77, 0x65
        /*0026*/ 	.byte	0x65, 0x70, 0x5f, 0x73, 0x72, 0x63, 0x2f, 0x69, 0x6e, 0x63, 0x6c, 0x75, 0x64, 0x65, 0x2f, 0x63
        /*0036*/ 	.byte	0x75, 0x74, 0x65, 0x2f, 0x70, 0x6f, 0x69, 0x6e, 0x74, 0x65, 0x72, 0x5f, 0x66, 0x6c, 0x61, 0x67
        /*0046*/ 	.byte	0x67, 0x65, 0x64, 0x2e, 0x68, 0x70, 0x70, 0x00
	.type		$str$26,@object
	.size		$str$26,($str$25 - $str$26)
$str$26:
        /*004e*/ 	.byte	0x2f, 0x74, 0x6d, 0x70, 0x2f, 0x63, 0x75, 0x74, 0x6c, 0x61, 0x73, 0x73, 0x5f, 0x73, 0x77, 0x65
        /*005e*/ 	.byte	0x65, 0x70, 0x5f, 0x73, 0x72, 0x63, 0x2f, 0x69, 0x6e, 0x63, 0x6c, 0x75, 0x64, 0x65, 0x2f, 0x63
        /*006e*/ 	.byte	0x75, 0x74, 0x65, 0x2f, 0x61, 0x74, 0x6f, 0x6d, 0x2f, 0x63, 0x6f, 0x70, 0x79, 0x5f, 0x74, 0x72
        /*007e*/ 	.byte	0x61, 0x69, 0x74, 0x73, 0x5f, 0x73, 0x6d, 0x31, 0x30, 0x30, 0x2e, 0x68, 0x70, 0x70, 0x00
	.type		$str$25,@object
	.size		$str$25,(__unnamed_1 - $str$25)
$str$25:
        /*008d*/ 	.byte	0x28, 0x28, 0x75, 0x69, 0x6e, 0x74, 0x33, 0x32, 0x5f, 0x74, 0x28, 0x74, 0x68, 0x72, 0x65, 0x61
        /*009d*/ 	.byte	0x64, 0x49, 0x64, 0x78, 0x2e, 0x78, 0x29, 0x20, 0x2f, 0x20, 0x33, 0x32, 0x29, 0x20, 0x25, 0x20
        /*00ad*/ 	.byte	0x34, 0x29, 0x20, 0x3d, 0x3d, 0x20, 0x28, 0x28, 0x28, 0x74, 0x6d, 0x65, 0x6d, 0x5f, 0x61, 0x64
        /*00bd*/ 	.byte	0x64, 0x72, 0x20, 0x3e, 0x3e, 0x20, 0x31, 0x36, 0x29, 0x20, 0x2f, 0x20, 0x33, 0x32, 0x29, 0x20
        /*00cd*/ 	.byte	0x25, 0x20, 0x34, 0x29, 0x00
	.type		__unnamed_1,@object
	.size		__unnamed_1,(__unnamed_2 - __unnamed_1)
__unnamed_1:
        /*00d2*/ 	.byte	0x61, 0x75, 0x74, 0x6f, 0x20, 0x63, 0x75, 0x74, 0x65, 0x3a, 0x3a, 0x61, 0x73, 0x5f, 0x70, 0x6f
        /* <DEDUP_REMOVED lines=24> */
        /*0262*/ 	.byte	0x43, 0x3c, 0x38, 0x31, 0x39, 0x32, 0x3e, 0x3e, 0x3e, 0x3e, 0x5d, 0x00
	.type		__unnamed_2,@object
	.size		__unnamed_2,(.L_2 - __unnamed_2)
__unnamed_2:
        /* <DEDUP_REMOVED lines=42> */
        /*050e*/ 	.byte	0x3e, 0x3e, 0x3e, 0x3e, 0x5d, 0x00
.L_2:


//--------------------- .nv.shared._ZN7cutlass13device_kernelINS_4gemm6kernel13GemmUniversalIN4cute5tupleIJiiiiEEENS1_10collective13CollectiveMmaINS1_35MainloopSm100TmaUmmaWarpSpecializedILi32ELi2ELi4ENS5_IJNS4_1CILi4EEESB_NSA_ILi1EEEEEEEENS5_IJNSA_ILi256EEENSA_ILi128EEENSA_ILi32EEEEEENS_12float_e5m2_tENS5_IJlSC_lEEESJ_SK_NS4_8TiledMMAINS4_8MMA_AtomIJNS4_10MMA_TraitsINS4_25SM100_MMA_F8F6F4_2x1SM_SSEJSJ_SJ_fSF_SG_NS4_17integral_constantINS4_4UMMA5MajorELSR_0EEESS_NSP_INSQ_7ScaleInELST_0EEESU_EEEEEENS4_6LayoutINS5_IJSC_SC_SC_EEENS5_IJNSA_ILi0EEESZ_SZ_EEEEENS5_IJNS4_10UnderscoreES12_S12_EEEEENS4_28SM100_TMA_2SM_LOAD_MULTICASTENS4_14ComposedLayoutINS4_7SwizzleILi1ELi4ELi3EEENS4_18smem_ptr_flag_bitsILi8EEENSX_INS5_IJNSA_ILi8EEESH_EEENS5_IJSH_SC_EEEEEEEvNS4_8identityES15_S1F_vS1G_EENS_8epilogue10collective18CollectiveEpilogueINS1I_23Sm100TmaWarpSpecializedILi2ELi2ELi64ELb0ELb0EEEJNS5_IJSG_SG_SH_EEENS5_IJNSX_ISG_SC_EENSX_INSA_ILi64EEESC_EEEEESJ_SK_SJ_SK_NS1I_6fusion15FusionCallbacksIS1M_NS1S_17LinearCombinationISJ_fSJ_fLNS_15FloatRoundStyleE2EEES1N_S1R_JEEENS4_5SM1004TMEM4LOAD26SM100_TMEM_LOAD_32dp32b64xENS4_13SM90_TMA_LOADENS16_INS17_ILi2ELi4ELi3EEES1A_NSX_INS5_IJS1B_S1P_EEENS5_IJS1P_SC_EEEEEEENS4_39AutoVectorizingCopyWithAssumedAlignmentILi128EEENS4_14SM90_TMA_STOREES27_S29_S29_EEEvvEEEEvNT_6ParamsE --------------------------
	.section	.nv.shared._ZN7cutlass13device_kernelINS_4gemm6kernel13GemmUniversalIN4cute5tupleIJiiiiEEENS1_10collective13CollectiveMmaINS1_35MainloopSm100TmaUmmaWarpSpecializedILi32ELi2ELi4ENS5_IJNS4_1CILi4EEESB_NSA_ILi1EEEEEEEENS5_IJNSA_ILi256EEENSA_ILi128EEENSA_ILi32EEEEEENS_12float_e5m2_tENS5_IJlSC_lEEESJ_SK_NS4_8TiledMMAINS4_8MMA_AtomIJNS4_10MMA_TraitsINS4_25SM100_MMA_F8F6F4_2x1SM_SSEJSJ_SJ_fSF_SG_NS4_17integral_constantINS4_4UMMA5MajorELSR_0EEESS_NSP_INSQ_7ScaleInELST_0EEESU_EEEEEENS4_6LayoutINS5_IJSC_SC_SC_EEENS5_IJNSA_ILi0EEESZ_SZ_EEEEENS5_IJNS4_10UnderscoreES12_S12_EEEEENS4_28SM100_TMA_2SM_LOAD_MULTICASTENS4_14ComposedLayoutINS4_7SwizzleILi1ELi4ELi3EEENS4_18smem_ptr_flag_bitsILi8EEENSX_INS5_IJNSA_ILi8EEESH_EEENS5_IJSH_SC_EEEEEEEvNS4_8identityES15_S1F_vS1G_EENS_8epilogue10collective18CollectiveEpilogueINS1I_23Sm100TmaWarpSpecializedILi2ELi2ELi64ELb0ELb0EEEJNS5_IJSG_SG_SH_EEENS5_IJNSX_ISG_SC_EENSX_INSA_ILi64EEESC_EEEEESJ_SK_SJ_SK_NS1I_6fusion15FusionCallbacksIS1M_NS1S_17LinearCombinationISJ_fSJ_fLNS_15FloatRoundStyleE2EEES1N_S1R_JEEENS4_5SM1004TMEM4LOAD26SM100_TMEM_LOAD_32dp32b64xENS4_13SM90_TMA_LOADENS16_INS17_ILi2ELi4ELi3EEES1A_NSX_INS5_IJS1B_S1P_EEENS5_IJS1P_SC_EEEEEEENS4_39AutoVectorizingCopyWithAssumedAlignmentILi128EEENS4_14SM90_TMA_STOREES27_S29_S29_EEEvvEEEEvNT_6ParamsE,"aw",@nobits
	.sectionflags	@""
	.align	16
	.zero		1024


//--------------------- .nv.shared.reserved.0     --------------------------
	.section	.nv.shared.reserved.0,"aw",@nobits
	.weak		__nv_reservedSMEM_offset_0_alias
	.size		__nv_reservedSMEM_offset_0_alias, 0, 64
	.other		__nv_reservedSMEM_offset_0_alias,@"STO_CUDA_RESERVED_SHARED STV_DEFAULT"
__nv_reservedSMEM_offset_0_alias:
	.zero		0
.nv.shared.reserved.0:
	.zero		64
	.weak		__nv_reservedSMEM_tcgen05_partition
	.type		__nv_reservedSMEM_tcgen05_partition,@object
	.size		__nv_reservedSMEM_tcgen05_partition,(.L_0 - __nv_reservedSMEM_tcgen05_partition)
__nv_reservedSMEM_tcgen05_partition:
	.zero		32
.L_0:


//--------------------- .nv.global                --------------------------
	.section	.nv.global,"aw",@nobits
.nv.global:
	.type		_ZN40_INTERNAL_e3fbbff2_4_k_cu_4ebca087_315184cute1_E,@object
	.size		_ZN40_INTERNAL_e3fbbff2_4_k_cu_4ebca087_315184cute1_E,(_ZN40_INTERNAL_e3fbbff2_4_k_cu_4ebca087_315184cuda3std3__45__cpo6cbeginE - _ZN40_INTERNAL_e3fbbff2_4_k_cu_4ebca087_315184cute1_E)
_ZN40_INTERNAL_e3fbbff2_4_k_cu_4ebca087_315184cute1_E:
	.zero		1
	.type		_ZN40_INTERNAL_e3fbbff2_4_k_cu_4ebca087_315184cuda3std3__45__cpo6cbeginE,@object
	.size		_ZN40_INTERNAL_e3fbbff2_4_k_cu_4ebca087_315184cuda3std3__45__cpo6cbeginE,(_ZN40_INTERNAL_e3fbbff2_4_k_cu_4ebca087_315184cuda3std3__48in_placeE - _ZN40_INTERNAL_e3fbbff2_4_k_cu_4ebca087_315184cuda3std3__45__cpo6cbeginE)
_ZN40_INTERNAL_e3fbbff2_4_k_cu_4ebca087_315184cuda3std3__45__cpo6cbeginE:
	.zero		1
	.type		_ZN40_INTERNAL_e3fbbff2_4_k_cu_4ebca087_315184cuda3std3__48in_placeE,@object
	.size		_ZN40_INTERNAL_e3fbbff2_4_k_cu_4ebca087_315184cuda3std3__48in_placeE,(_ZN40_INTERNAL_e3fbbff2_4_k_cu_4ebca087_315184cuda3std6ranges3__45__cpo9iter_moveE - _ZN40_INTERNAL_e3fbbff2_4_k_cu_4ebca087_315184cuda3std3__48in_placeE)
_ZN40_INTERNAL_e3fbbff2_4_k_cu_4ebca087_315184cuda3std3__48in_placeE:
	.zero		1
	.type		_ZN40_INTERNAL_e3fbbff2_4_k_cu_4ebca087_315184cuda3std6ranges3__45__cpo9iter_moveE,@object
	.size		_ZN40_INTERNAL_e3fbbff2_4_k_cu_4ebca087_315184cuda3std6ranges3__45__cpo9iter_moveE,(_ZN40_INTERNAL_e3fbbff2_4_k_cu_4ebca087_315184cuda3std3__45__cpo5beginE - _ZN40_INTERNAL_e3fbbff2_4_k_cu_4ebca087_315184cuda3std6ranges3__45__cpo9iter_moveE)
_ZN40_INTERNAL_e3fbbff2_4_k_cu_4ebca087_315184cuda3std6ranges3__45__cpo9iter_moveE:
	.zero		1
	.type		_ZN40_INTERNAL_e3fbbff2_4_k_cu_4ebca087_315184cuda3std3__45__cpo5beginE,@object
	.size		_ZN40_INTERNAL_e3fbbff2_4_k_cu_4ebca087_315184cuda3std3__45__cpo5beginE,(_ZN40_INTERNAL_e3fbbff2_4_k_cu_4ebca087_315184cuda3std3__442_GLOBAL__N__e3fbbff2_4_k_cu_4ebca087_315186ignoreE - _ZN40_INTERNAL_e3fbbff2_4_k_cu_4ebca087_315184cuda3std3__45__cpo5beginE)
_ZN40_INTERNAL_e3fbbff2_4_k_cu_4ebca087_315184cuda3std3__45__cpo5beginE:
	.zero		1
	.type		_ZN40_INTERNAL_e3fbbff2_4_k_cu_4ebca087_315184cuda3std3__442_GLOBAL__N__e3fbbff2_4_k_cu_4ebca087_315186ignoreE,@object
	.size		_ZN40_INTERNAL_e3fbbff2_4_k_cu_4ebca087_315184cuda3std3__442_GLOBAL__N__e3fbbff2_4_k_cu_4ebca087_315186ignoreE,(_ZN40_INTERNAL_e3fbbff2_4_k_cu_4ebca087_315184cute7productE - _ZN40_INTERNAL_e3fbbff2_4_k_cu_4ebca087_315184cuda3std3__442_GLOBAL__N__e3fbbff2_4_k_cu_4ebca087_315186ignoreE)
_ZN40_INTERNAL_e3fbbff2_4_k_cu_4ebca087_315184cuda3std3__442_GLOBAL__N__e3fbbff2_4_k_cu_4ebca087_315186ignoreE:
	.zero		1
	.type		_ZN40_INTERNAL_e3fbbff2_4_k_cu_4ebca087_315184cute7productE,@object
	.size		_ZN40_INTERNAL_e3fbbff2_4_k_cu_4ebca087_315184cute7productE,(_ZN40_INTERNAL_e3fbbff2_4_k_cu_4ebca087_315184cuda3std3__45__cpo3endE - _ZN40_INTERNAL_e3fbbff2_4_k_cu_4ebca087_315184cute7productE)
_ZN40_INTERNAL_e3fbbff2_4_k_cu_4ebca087_315184cute7productE:
	.zero		1
	.type		_ZN40_INTERNAL_e3fbbff2_4_k_cu_4ebca087_315184cuda3std3__45__cpo3endE,@object
	.size		_ZN40_INTERNAL_e3fbbff2_4_k_cu_4ebca087_315184cuda3std3__45__cpo3endE,(_ZN40_INTERNAL_e3fbbff2_4_k_cu_4ebca087_315184cuda3std3__419piecewise_constructE - _ZN40_INTERNAL_e3fbbff2_4_k_cu_4ebca087_315184cuda3std3__45__cpo3endE)
_ZN40_INTERNAL_e3fbbff2_4_k_cu_4ebca087_315184cuda3std3__45__cpo3endE:
	.zero		1
	.type		_ZN40_INTERNAL_e3fbbff2_4_k_cu_4ebca087_315184cuda3std3__419piecewise_constructE,@object
	.size		_ZN40_INTERNAL_e3fbbff2_4_k_cu_4ebca087_315184cuda3std3__419piecewise_constructE,(_ZN40_INTERNAL_e3fbbff2_4_k_cu_4ebca087_315184cuda3std3__45__cpo4cendE - _ZN40_INTERNAL_e3fbbff2_4_k_cu_4ebca087_315184cuda3std3__419piecewise_constructE)
_ZN40_INTERNAL_e3fbbff2_4_k_cu_4ebca087_315184cuda3std3__419piecewise_constructE:
	.zero		1
	.type		_ZN40_INTERNAL_e3fbbff2_4_k_cu_4ebca087_315184cuda3std3__45__cpo4cendE,@object
	.size		_ZN40_INTERNAL_e3fbbff2_4_k_cu_4ebca087_315184cuda3std3__45__cpo4cendE,(_ZN40_INTERNAL_e3fbbff2_4_k_cu_4ebca087_315184cuda3std6ranges3__45__cpo4swapE - _ZN40_INTERNAL_e3fbbff2_4_k_cu_4ebca087_315184cuda3std3__45__cpo4cendE)
_ZN40_INTERNAL_e3fbbff2_4_k_cu_4ebca087_315184cuda3std3__45__cpo4cendE:
	.zero		1
	.type		_ZN40_INTERNAL_e3fbbff2_4_k_cu_4ebca087_315184cuda3std6ranges3__45__cpo4swapE,@object
	.size		_ZN40_INTERNAL_e3fbbff2_4_k_cu_4ebca087_315184cuda3std6ranges3__45__cpo4swapE,(.L_10 - _ZN40_INTERNAL_e3fbbff2_4_k_cu_4ebca087_315184cuda3std6ranges3__45__cpo4swapE)
_ZN40_INTERNAL_e3fbbff2_4_k_cu_4ebca087_315184cuda3std6ranges3__45__cpo4swapE:
	.zero		1
.L_10:


//--------------------- .nv.constant0._ZN7cutlass13device_kernelINS_4gemm6kernel13GemmUniversalIN4cute5tupleIJiiiiEEENS1_10collective13CollectiveMmaINS1_35MainloopSm100TmaUmmaWarpSpecializedILi32ELi2ELi4ENS5_IJNS4_1CILi4EEESB_NSA_ILi1EEEEEEEENS5_IJNSA_ILi256EEENSA_ILi128EEENSA_ILi32EEEEEENS_12float_e5m2_tENS5_IJlSC_lEEESJ_SK_NS4_8TiledMMAINS4_8MMA_AtomIJNS4_10MMA_TraitsINS4_25SM100_MMA_F8F6F4_2x1SM_SSEJSJ_SJ_fSF_SG_NS4_17integral_constantINS4_4UMMA5MajorELSR_0EEESS_NSP_INSQ_7ScaleInELST_0EEESU_EEEEEENS4_6LayoutINS5_IJSC_SC_SC_EEENS5_IJNSA_ILi0EEESZ_SZ_EEEEENS5_IJNS4_10UnderscoreES12_S12_EEEEENS4_28SM100_TMA_2SM_LOAD_MULTICASTENS4_14ComposedLayoutINS4_7SwizzleILi1ELi4ELi3EEENS4_18smem_ptr_flag_bitsILi8EEENSX_INS5_IJNSA_ILi8EEESH_EEENS5_IJSH_SC_EEEEEEEvNS4_8identityES15_S1F_vS1G_EENS_8epilogue10collective18CollectiveEpilogueINS1I_23Sm100TmaWarpSpecializedILi2ELi2ELi64ELb0ELb0EEEJNS5_IJSG_SG_SH_EEENS5_IJNSX_ISG_SC_EENSX_INSA_ILi64EEESC_EEEEESJ_SK_SJ_SK_NS1I_6fusion15FusionCallbacksIS1M_NS1S_17LinearCombinationISJ_fSJ_fLNS_15FloatRoundStyleE2EEES1N_S1R_JEEENS4_5SM1004TMEM4LOAD26SM100_TMEM_LOAD_32dp32b64xENS4_13SM90_TMA_LOADENS16_INS17_ILi2ELi4ELi3EEES1A_NSX_INS5_IJS1B_S1P_EEENS5_IJS1P_SC_EEEEEEENS4_39AutoVectorizingCopyWithAssumedAlignmentILi128EEENS4_14SM90_TMA_STOREES27_S29_S29_EEEvvEEEEvNT_6ParamsE --------------------------
	.section	.nv.constant0._ZN7cutlass13device_kernelINS_4gemm6kernel13GemmUniversalIN4cute5tupleIJiiiiEEENS1_10collective13CollectiveMmaINS1_35MainloopSm100TmaUmmaWarpSpecializedILi32ELi2ELi4ENS5_IJNS4_1CILi4EEESB_NSA_ILi1EEEEEEEENS5_IJNSA_ILi256EEENSA_ILi128EEENSA_ILi32EEEEEENS_12float_e5m2_tENS5_IJlSC_lEEESJ_SK_NS4_8TiledMMAINS4_8MMA_AtomIJNS4_10MMA_TraitsINS4_25SM100_MMA_F8F6F4_2x1SM_SSEJSJ_SJ_fSF_SG_NS4_17integral_constantINS4_4UMMA5MajorELSR_0EEESS_NSP_INSQ_7ScaleInELST_0EEESU_EEEEEENS4_6LayoutINS5_IJSC_SC_SC_EEENS5_IJNSA_ILi0EEESZ_SZ_EEEEENS5_IJNS4_10UnderscoreES12_S12_EEEEENS4_28SM100_TMA_2SM_LOAD_MULTICASTENS4_14ComposedLayoutINS4_7SwizzleILi1ELi4ELi3EEENS4_18smem_ptr_flag_bitsILi8EEENSX_INS5_IJNSA_ILi8EEESH_EEENS5_IJSH_SC_EEEEEEEvNS4_8identityES15_S1F_vS1G_EENS_8epilogue10collective18CollectiveEpilogueINS1I_23Sm100TmaWarpSpecializedILi2ELi2ELi64ELb0ELb0EEEJNS5_IJSG_SG_SH_EEENS5_IJNSX_ISG_SC_EENSX_INSA_ILi64EEESC_EEEEESJ_SK_SJ_SK_NS1I_6fusion15FusionCallbacksIS1M_NS1S_17LinearCombinationISJ_fSJ_fLNS_15FloatRoundStyleE2EEES1N_S1R_JEEENS4_5SM1004TMEM4LOAD26SM100_TMEM_LOAD_32dp32b64xENS4_13SM90_TMA_LOADENS16_INS17_ILi2ELi4ELi3EEES1A_NSX_INS5_IJS1B_S1P_EEENS5_IJS1P_SC_EEEEEEENS4_39AutoVectorizingCopyWithAssumedAlignmentILi128EEENS4_14SM90_TMA_STOREES27_S29_S29_EEEvvEEEEvNT_6ParamsE,"a",@progbits
	.sectionflags	@""
	.align	4
.nv.constant0._ZN7cutlass13device_kernelINS_4gemm6kernel13GemmUniversalIN4cute5tupleIJiiiiEEENS1_10collective13CollectiveMmaINS1_35MainloopSm100TmaUmmaWarpSpecializedILi32ELi2ELi4ENS5_IJNS4_1CILi4EEESB_NSA_ILi1EEEEEEEENS5_IJNSA_ILi256EEENSA_ILi128EEENSA_ILi32EEEEEENS_12float_e5m2_tENS5_IJlSC_lEEESJ_SK_NS4_8TiledMMAINS4_8MMA_AtomIJNS4_10MMA_TraitsINS4_25SM100_MMA_F8F6F4_2x1SM_SSEJSJ_SJ_fSF_SG_NS4_17integral_constantINS4_4UMMA5MajorELSR_0EEESS_NSP_INSQ_7ScaleInELST_0EEESU_EEEEEENS4_6LayoutINS5_IJSC_SC_SC_EEENS5_IJNSA_ILi0EEESZ_SZ_EEEEENS5_IJNS4_10UnderscoreES12_S12_EEEEENS4_28SM100_TMA_2SM_LOAD_MULTICASTENS4_14ComposedLayoutINS4_7SwizzleILi1ELi4ELi3EEENS4_18smem_ptr_flag_bitsILi8EEENSX_INS5_IJNSA_ILi8EEESH_EEENS5_IJSH_SC_EEEEEEEvNS4_8identityES15_S1F_vS1G_EENS_8epilogue10collective18CollectiveEpilogueINS1I_23Sm100TmaWarpSpecializedILi2ELi2ELi64ELb0ELb0EEEJNS5_IJSG_SG_SH_EEENS5_IJNSX_ISG_SC_EENSX_INSA_ILi64EEESC_EEEEESJ_SK_SJ_SK_NS1I_6fusion15FusionCallbacksIS1M_NS1S_17LinearCombinationISJ_fSJ_fLNS_15FloatRoundStyleE2EEES1N_S1R_JEEENS4_5SM1004TMEM4LOAD26SM100_TMEM_LOAD_32dp32b64xENS4_13SM90_TMA_LOADENS16_INS17_ILi2ELi4ELi3EEES1A_NSX_INS5_IJS1B_S1P_EEENS5_IJS1P_SC_EEEEEEENS4_39AutoVectorizingCopyWithAssumedAlignmentILi128EEENS4_14SM90_TMA_STOREES27_S29_S29_EEEvvEEEEvNT_6ParamsE:
	.zero		2944


//--------------------- SYMBOLS --------------------------

	.type		.nv.reservedSmem.offset0,@object
	.size		.nv.reservedSmem.offset0,0x4
	.type		.nv.reservedSmem.cap,@object
	.size		.nv.reservedSmem.cap,0x4
	.type		__assertfail,@function
